	.target	sm_100a

	.elftype	@"ET_EXEC"


//--------------------- .note.nv.tkinfo           --------------------------
	.section	.note.nv.tkinfo,"",@"SHT_NOTE"
	.sectionflags	@"SHF_NOTE_NV_TKINFO"
	.tkinfo
        /*0018*/ 	.word	0x00000002
        /*0030*/ 	.string	""
        /*0030*/ 	.string	"ptxas"
        /*0030*/ 	.string	"Cuda compilation tools, release 13.0, V13.0.88"
        /*0030*/ 	.string	"Build cuda_13.0.r13.0/compiler.36424714_0"
        /*0030*/ 	.string	"-arch sm_100a -m 64 "



//--------------------- .note.nv.cuinfo           --------------------------
	.section	.note.nv.cuinfo,"",@"SHT_NOTE"
	.sectionflags	@"SHF_NOTE_NV_CUINFO"
        /*0018*/ 	.short	0x0002
        /*001a*/ 	.short	0x0064
        /*001c*/ 	.short	0x0082
	.zero		2


//--------------------- .nv.info                  --------------------------
	.section	.nv.info,"",@"SHT_CUDA_INFO"
	.align	4


	//----- nvinfo : EIATTR_REGCOUNT
	.align		4
        /*0000*/ 	.byte	0x04, 0x2f
        /*0002*/ 	.short	(.L_19 - .L_18)
	.align		4
.L_18:
        /*0004*/ 	.word	index@(_ZN7cutlass13device_kernelINS_4conv6kernel13ConvUniversalINS1_16ConvProblemShapeILNS1_8OperatorE1ELi3EEENS1_10collective14CollectiveConvINS1_47MainloopSm100TmaUmmaWarpSpecializedImplicitGemmILS5_1ELi34ELi3ELi1ELi2EN4cute5tupleIJNSA_1CILi2EEENSC_ILi1EEESE_EEEEENSB_IJNSC_ILi64EEENSC_ILi128EEENSB_IJNSC_ILi32EEEEEEEEENS_12float_e4m3_tESM_NSA_8TiledMMAINSA_8MMA_AtomIJNSA_10MMA_TraitsINSA_19SM100_MMA_F8F6F4_SSEJSM_SM_fSH_SI_NSA_17integral_constantINSA_4UMMA5MajorELST_0EEENSR_IST_LST_1EEENSR_INSS_7ScaleInELSW_0EEESX_EEEEEENSA_6LayoutINSB_IJSE_SE_SE_EEENSB_IJNSC_ILi0EEES12_S12_EEEEENSB_IJNSA_10UnderscoreES15_S15_EEEEENS7_6detail27Sm100ImplicitGemmTileTraitsINSA_20SM90_TMA_LOAD_IM2COLENSA_14ComposedLayoutINSA_7SwizzleILi1ELi4ELi3EEENSA_18smem_ptr_flag_bitsILi8EEENS10_INSB_IJNSC_ILi8EEESJ_EEENSB_IJSJ_SE_EEEEEEEvEENS19_INSA_23SM90_TMA_LOAD_MULTICASTENS1B_INS1C_ILi3ELi4ELi3EEES1F_NS10_INSB_IJSI_S1G_EEENSB_IJSE_SI_EEEEEEEvEEEENS_8epilogue10collective18CollectiveEpilogueINS1U_23Sm100TmaWarpSpecializedILi2ELi2ELi32ELb0ELb0EEEJSL_NSB_IJNS10_ISH_SE_EES1Z_EEESM_NSB_IJNSB_IJllllEEESE_S12_EEESM_S22_NS1U_6fusion15FusionCallbacksIS1Y_NS23_17LinearCombinationISM_fSM_fLNS_15FloatRoundStyleE2EEESL_S20_JEEENSA_5SM1004TMEM4LOAD26SM100_TMEM_LOAD_16dp32b32xES1A_NS1B_INS1C_ILi2ELi4ELi3EEES1F_NS10_INSB_IJS1G_SH_EEENSB_IJSH_SE_EEEEEEENSA_39AutoVectorizingCopyWithAssumedAlignmentILi128EEENSA_21SM90_TMA_STORE_IM2COLES2H_S2J_S2J_EEEvvEEEEvNT_6ParamsE)
        /*0008*/ 	.word	0x00000080


	//----- nvinfo : EIATTR_FRAME_SIZE
	.align		4
.L_19:
        /*000c*/ 	.byte	0x04, 0x11
        /*000e*/ 	.short	(.L_21 - .L_20)
	.align		4
.L_20:
        /*0010*/ 	.word	index@($__internal_2_$__cuda_sm10x_tcgen05_guardrail_trap_unallocated_columns_being_dealloced)
        /*0014*/ 	.word	0x00000008


	//----- nvinfo : EIATTR_FRAME_SIZE
	.align		4
.L_21:
        /*0018*/ 	.byte	0x04, 0x11
        /*001a*/ 	.short	(.L_23 - .L_22)
	.align		4
.L_22:
        /*001c*/ 	.word	index@($__internal_1_$__cuda_sm10x_tcgen05_guardrail_trap_phase_invalid_during_alloc)
        /*0020*/ 	.word	0x00000008


	//----- nvinfo : EIATTR_FRAME_SIZE
	.align		4
.L_23:
        /*0024*/ 	.byte	0x04, 0x11
        /*0026*/ 	.short	(.L_25 - .L_24)
	.align		4
.L_24:
        /*0028*/ 	.word	index@($__internal_0_$__cuda_sm10x_tcgen05_guardrail_trap_col_being_dealloced_not_returned_by_alloc)
        /*002c*/ 	.word	0x00000008


	//----- nvinfo : EIATTR_FRAME_SIZE
	.align		4
.L_25:
        /*0030*/ 	.byte	0x04, 0x11
        /*0032*/ 	.short	(.L_27 - .L_26)
	.align		4
.L_26:
        /*0034*/ 	.word	index@(_ZN7cutlass13device_kernelINS_4conv6kernel13ConvUniversalINS1_16ConvProblemShapeILNS1_8OperatorE1ELi3EEENS1_10collective14CollectiveConvINS1_47MainloopSm100TmaUmmaWarpSpecializedImplicitGemmILS5_1ELi34ELi3ELi1ELi2EN4cute5tupleIJNSA_1CILi2EEENSC_ILi1EEESE_EEEEENSB_IJNSC_ILi64EEENSC_ILi128EEENSB_IJNSC_ILi32EEEEEEEEENS_12float_e4m3_tESM_NSA_8TiledMMAINSA_8MMA_AtomIJNSA_10MMA_TraitsINSA_19SM100_MMA_F8F6F4_SSEJSM_SM_fSH_SI_NSA_17integral_constantINSA_4UMMA5MajorELST_0EEENSR_IST_LST_1EEENSR_INSS_7ScaleInELSW_0EEESX_EEEEEENSA_6LayoutINSB_IJSE_SE_SE_EEENSB_IJNSC_ILi0EEES12_S12_EEEEENSB_IJNSA_10UnderscoreES15_S15_EEEEENS7_6detail27Sm100ImplicitGemmTileTraitsINSA_20SM90_TMA_LOAD_IM2COLENSA_14ComposedLayoutINSA_7SwizzleILi1ELi4ELi3EEENSA_18smem_ptr_flag_bitsILi8EEENS10_INSB_IJNSC_ILi8EEESJ_EEENSB_IJSJ_SE_EEEEEEEvEENS19_INSA_23SM90_TMA_LOAD_MULTICASTENS1B_INS1C_ILi3ELi4ELi3EEES1F_NS10_INSB_IJSI_S1G_EEENSB_IJSE_SI_EEEEEEEvEEEENS_8epilogue10collective18CollectiveEpilogueINS1U_23Sm100TmaWarpSpecializedILi2ELi2ELi32ELb0ELb0EEEJSL_NSB_IJNS10_ISH_SE_EES1Z_EEESM_NSB_IJNSB_IJllllEEESE_S12_EEESM_S22_NS1U_6fusion15FusionCallbacksIS1Y_NS23_17LinearCombinationISM_fSM_fLNS_15FloatRoundStyleE2EEESL_S20_JEEENSA_5SM1004TMEM4LOAD26SM100_TMEM_LOAD_16dp32b32xES1A_NS1B_INS1C_ILi2ELi4ELi3EEES1F_NS10_INSB_IJS1G_SH_EEENSB_IJSH_SE_EEEEEEENSA_39AutoVectorizingCopyWithAssumedAlignmentILi128EEENSA_21SM90_TMA_STORE_IM2COLES2H_S2J_S2J_EEEvvEEEEvNT_6ParamsE)
        /*0038*/ 	.word	0x00000008


	//----- nvinfo : EIATTR_MIN_STACK_SIZE
	.align		4
.L_27:
        /*003c*/ 	.byte	0x04, 0x12
        /*003e*/ 	.short	(.L_29 - .L_28)
	.align		4
.L_28:
        /*0040*/ 	.word	index@(_ZN7cutlass13device_kernelINS_4conv6kernel13ConvUniversalINS1_16ConvProblemShapeILNS1_8OperatorE1ELi3EEENS1_10collective14CollectiveConvINS1_47MainloopSm100TmaUmmaWarpSpecializedImplicitGemmILS5_1ELi34ELi3ELi1ELi2EN4cute5tupleIJNSA_1CILi2EEENSC_ILi1EEESE_EEEEENSB_IJNSC_ILi64EEENSC_ILi128EEENSB_IJNSC_ILi32EEEEEEEEENS_12float_e4m3_tESM_NSA_8TiledMMAINSA_8MMA_AtomIJNSA_10MMA_TraitsINSA_19SM100_MMA_F8F6F4_SSEJSM_SM_fSH_SI_NSA_17integral_constantINSA_4UMMA5MajorELST_0EEENSR_IST_LST_1EEENSR_INSS_7ScaleInELSW_0EEESX_EEEEEENSA_6LayoutINSB_IJSE_SE_SE_EEENSB_IJNSC_ILi0EEES12_S12_EEEEENSB_IJNSA_10UnderscoreES15_S15_EEEEENS7_6detail27Sm100ImplicitGemmTileTraitsINSA_20SM90_TMA_LOAD_IM2COLENSA_14ComposedLayoutINSA_7SwizzleILi1ELi4ELi3EEENSA_18smem_ptr_flag_bitsILi8EEENS10_INSB_IJNSC_ILi8EEESJ_EEENSB_IJSJ_SE_EEEEEEEvEENS19_INSA_23SM90_TMA_LOAD_MULTICASTENS1B_INS1C_ILi3ELi4ELi3EEES1F_NS10_INSB_IJSI_S1G_EEENSB_IJSE_SI_EEEEEEEvEEEENS_8epilogue10collective18CollectiveEpilogueINS1U_23Sm100TmaWarpSpecializedILi2ELi2ELi32ELb0ELb0EEEJSL_NSB_IJNS10_ISH_SE_EES1Z_EEESM_NSB_IJNSB_IJllllEEESE_S12_EEESM_S22_NS1U_6fusion15FusionCallbacksIS1Y_NS23_17LinearCombinationISM_fSM_fLNS_15FloatRoundStyleE2EEESL_S20_JEEENSA_5SM1004TMEM4LOAD26SM100_TMEM_LOAD_16dp32b32xES1A_NS1B_INS1C_ILi2ELi4ELi3EEES1F_NS10_INSB_IJS1G_SH_EEENSB_IJSH_SE_EEEEEEENSA_39AutoVectorizingCopyWithAssumedAlignmentILi128EEENSA_21SM90_TMA_STORE_IM2COLES2H_S2J_S2J_EEEvvEEEEvNT_6ParamsE)
        /*0044*/ 	.word	0x00000008
.L_29:


//--------------------- .nv.compat                --------------------------
	.section	.nv.compat,"",@"SHT_CUDA_COMPAT_INFO"
	.align	4
        /*0000*/ 	.byte	0x02, 0x09, 0x01, 0x00, 0x02, 0x02, 0x02, 0x00, 0x02, 0x05, 0x05, 0x00, 0x03, 0x07, 0x01, 0x01
        /*0010*/ 	.byte	0x02, 0x03, 0x01, 0x00, 0x02, 0x06, 0x01, 0x00, 0x04, 0x0b, 0x08, 0x00, 0x09, 0x00, 0x00, 0x00
        /*0020*/ 	.byte	0x00, 0x00, 0x00, 0x00


//--------------------- .nv.info._ZN7cutlass13device_kernelINS_4conv6kernel13ConvUniversalINS1_16ConvProblemShapeILNS1_8OperatorE1ELi3EEENS1_10collective14CollectiveConvINS1_47MainloopSm100TmaUmmaWarpSpecializedImplicitGemmILS5_1ELi34ELi3ELi1ELi2EN4cute5tupleIJNSA_1CILi2EEENSC_ILi1EEESE_EEEEENSB_IJNSC_ILi64EEENSC_ILi128EEENSB_IJNSC_ILi32EEEEEEEEENS_12float_e4m3_tESM_NSA_8TiledMMAINSA_8MMA_AtomIJNSA_10MMA_TraitsINSA_19SM100_MMA_F8F6F4_SSEJSM_SM_fSH_SI_NSA_17integral_constantINSA_4UMMA5MajorELST_0EEENSR_IST_LST_1EEENSR_INSS_7ScaleInELSW_0EEESX_EEEEEENSA_6LayoutINSB_IJSE_SE_SE_EEENSB_IJNSC_ILi0EEES12_S12_EEEEENSB_IJNSA_10UnderscoreES15_S15_EEEEENS7_6detail27Sm100ImplicitGemmTileTraitsINSA_20SM90_TMA_LOAD_IM2COLENSA_14ComposedLayoutINSA_7SwizzleILi1ELi4ELi3EEENSA_18smem_ptr_flag_bitsILi8EEENS10_INSB_IJNSC_ILi8EEESJ_EEENSB_IJSJ_SE_EEEEEEEvEENS19_INSA_23SM90_TMA_LOAD_MULTICASTENS1B_INS1C_ILi3ELi4ELi3EEES1F_NS10_INSB_IJSI_S1G_EEENSB_IJSE_SI_EEEEEEEvEEEENS_8epilogue10collective18CollectiveEpilogueINS1U_23Sm100TmaWarpSpecializedILi2ELi2ELi32ELb0ELb0EEEJSL_NSB_IJNS10_ISH_SE_EES1Z_EEESM_NSB_IJNSB_IJllllEEESE_S12_EEESM_S22_NS1U_6fusion15FusionCallbacksIS1Y_NS23_17LinearCombinationISM_fSM_fLNS_15FloatRoundStyleE2EEESL_S20_JEEENSA_5SM1004TMEM4LOAD26SM100_TMEM_LOAD_16dp32b32xES1A_NS1B_INS1C_ILi2ELi4ELi3EEES1F_NS10_INSB_IJS1G_SH_EEENSB_IJSH_SE_EEEEEEENSA_39AutoVectorizingCopyWithAssumedAlignmentILi128EEENSA_21SM90_TMA_STORE_IM2COLES2H_S2J_S2J_EEEvvEEEEvNT_6ParamsE --------------------------
	.section	.nv.info._ZN7cutlass13device_kernelINS_4conv6kernel13ConvUniversalINS1_16ConvProblemShapeILNS1_8OperatorE1ELi3EEENS1_10collective14CollectiveConvINS1_47MainloopSm100TmaUmmaWarpSpecializedImplicitGemmILS5_1ELi34ELi3ELi1ELi2EN4cute5tupleIJNSA_1CILi2EEENSC_ILi1EEESE_EEEEENSB_IJNSC_ILi64EEENSC_ILi128EEENSB_IJNSC_ILi32EEEEEEEEENS_12float_e4m3_tESM_NSA_8TiledMMAINSA_8MMA_AtomIJNSA_10MMA_TraitsINSA_19SM100_MMA_F8F6F4_SSEJSM_SM_fSH_SI_NSA_17integral_constantINSA_4UMMA5MajorELST_0EEENSR_IST_LST_1EEENSR_INSS_7ScaleInELSW_0EEESX_EEEEEENSA_6LayoutINSB_IJSE_SE_SE_EEENSB_IJNSC_ILi0EEES12_S12_EEEEENSB_IJNSA_10UnderscoreES15_S15_EEEEENS7_6detail27Sm100ImplicitGemmTileTraitsINSA_20SM90_TMA_LOAD_IM2COLENSA_14ComposedLayoutINSA_7SwizzleILi1ELi4ELi3EEENSA_18smem_ptr_flag_bitsILi8EEENS10_INSB_IJNSC_ILi8EEESJ_EEENSB_IJSJ_SE_EEEEEEEvEENS19_INSA_23SM90_TMA_LOAD_MULTICASTENS1B_INS1C_ILi3ELi4ELi3EEES1F_NS10_INSB_IJSI_S1G_EEENSB_IJSE_SI_EEEEEEEvEEEENS_8epilogue10collective18CollectiveEpilogueINS1U_23Sm100TmaWarpSpecializedILi2ELi2ELi32ELb0ELb0EEEJSL_NSB_IJNS10_ISH_SE_EES1Z_EEESM_NSB_IJNSB_IJllllEEESE_S12_EEESM_S22_NS1U_6fusion15FusionCallbacksIS1Y_NS23_17LinearCombinationISM_fSM_fLNS_15FloatRoundStyleE2EEESL_S20_JEEENSA_5SM1004TMEM4LOAD26SM100_TMEM_LOAD_16dp32b32xES1A_NS1B_INS1C_ILi2ELi4ELi3EEES1F_NS10_INSB_IJS1G_SH_EEENSB_IJSH_SE_EEEEEEENSA_39AutoVectorizingCopyWithAssumedAlignmentILi128EEENSA_21SM90_TMA_STORE_IM2COLES2H_S2J_S2J_EEEvvEEEEvNT_6ParamsE,"",@"SHT_CUDA_INFO"
	.sectionflags	@""
	.align	4


	//----- nvinfo : EIATTR_CUDA_API_VERSION
	.align		4
        /*0000*/ 	.byte	0x04, 0x37
        /*0002*/ 	.short	(.L_31 - .L_30)
.L_30:
        /*0004*/ 	.word	0x00000082


	//----- nvinfo : EIATTR_KPARAM_INFO
	.align		4
.L_31:
        /*0008*/ 	.byte	0x04, 0x17
        /*000a*/ 	.short	(.L_33 - .L_32)
.L_32:
        /*000c*/ 	.word	0x00000000
        /*0010*/ 	.short	0x0000
        /*0012*/ 	.short	0x0000
        /*0014*/ 	.byte	0x00, 0xf0, 0x01, 0x24


	//----- nvinfo : EIATTR_AT_ENTRY_FRAGMENTS
	.align		4
.L_33:
        /*0018*/ 	.byte	0x04, 0x4f
        /*001a*/ 	.short	(.L_35 - .L_34)


	//   ....[0]....
.L_34:
        /*001c*/ 	.word	0x00000006


	//----- nvinfo : EIATTR_RESERVED_SMEM_USED
	.align		4
.L_35:
        /*0020*/ 	.byte	0x01, 0x41
	.zero		2


	//----- nvinfo : EIATTR_SPARSE_MMA_MASK
	.align		4
        /*0024*/ 	.byte	0x03, 0x50
        /*0026*/ 	.short	0x0000


	//----- nvinfo : EIATTR_TCGEN05_1CTA_USED
	.align		4
        /*0028*/ 	.byte	0x01, 0x51
	.zero		2


	//----- nvinfo : EIATTR_MAXREG_COUNT
	.align		4
        /*002c*/ 	.byte	0x03, 0x1b
        /*002e*/ 	.short	0x00ff


	//----- nvinfo : EIATTR_NUM_BARRIERS
	.align		4
        /*0030*/ 	.byte	0x02, 0x4c
        /*0032*/ 	.byte	0x07
	.zero		1


	//----- nvinfo : EIATTR_EXTERNS
	.align		4
        /*0034*/ 	.byte	0x04, 0x0f
        /*0036*/ 	.short	(.L_37 - .L_36)


	//   ....[0]....
	.align		4
.L_36:
        /*0038*/ 	.word	index@(__assertfail)


	//----- nvinfo : EIATTR_MERCURY_ISA_VERSION
	.align		4
.L_37:
        /*003c*/ 	.byte	0x03, 0x5f
        /*003e*/ 	.short	0x0101


	//----- nvinfo : EIATTR_INT_WARP_WIDE_INSTR_OFFSETS
	.align		4
        /*0040*/ 	.byte	0x04, 0x31
        /*0042*/ 	.short	(.L_39 - .L_38)


	//   ....[0]....
.L_38:
        /*0044*/ 	.word	0x00005070


	//   ....[1]....
        /*0048*/ 	.word	0x00005090


	//   ....[2]....
        /*004c*/ 	.word	0x000050c0


	//   ....[3]....
        /*0050*/ 	.word	0x00005e20


	//   ....[4]....
        /*0054*/ 	.word	0x00005eb0


	//   ....[5]....
        /*0058*/ 	.word	0x00005fb0


	//   ....[6]....
        /*005c*/ 	.word	0x000060b0


	//----- nvinfo : EIATTR_COOP_GROUP_MASK_REGIDS
	.align		4
.L_39:
        /*0060*/ 	.byte	0x04, 0x29
        /*0062*/ 	.short	(.L_41 - .L_40)


	//   ....[0]....
.L_40:
        /*0064*/ 	.word	0xffffffff


	//   ....[1]....
        /*0068*/ 	.word	0xffffffff


	//   ....[2]....
        /*006c*/ 	.word	0xffffffff


	//   ....[3]....
        /*0070*/ 	.word	0xffffffff


	//   ....[4]....
        /*0074*/ 	.word	0xffffffff


	//   ....[5]....
        /*0078*/ 	.word	0xffffffff


	//   ....[6]....
        /*007c*/ 	.word	0xffffffff


	//   ....[7]....
        /*0080*/ 	.word	0xffffffff


	//   ....[8]....
        /*0084*/ 	.word	0xffffffff


	//   ....[9]....
        /*0088*/ 	.word	0xffffffff


	//   ....[10]....
        /*008c*/ 	.word	0xffffffff


	//   ....[11]....
        /*0090*/ 	.word	0xffffffff


	//   ....[12]....
        /*0094*/ 	.word	0xffffffff


	//----- nvinfo : EIATTR_COOP_GROUP_INSTR_OFFSETS
	.align		4
.L_41:
        /*0098*/ 	.byte	0x04, 0x28
        /*009a*/ 	.short	(.L_43 - .L_42)


	//   ....[0]....
.L_42:
        /*009c*/ 	.word	0x00000090


	//   ....[1]....
        /*00a0*/ 	.word	0x00000500


	//   ....[2]....
        /*00a4*/ 	.word	0x00000a80


	//   ....[3]....
        /*00a8*/ 	.word	0x00000be0


	//   ....[4]....
        /*00ac*/ 	.word	0x00000ce0


	//   ....[5]....
        /*00b0*/ 	.word	0x00000e30


	//   ....[6]....
        /*00b4*/ 	.word	0x00001030


	//   ....[7]....
        /*00b8*/ 	.word	0x00002850


	//   ....[8]....
        /*00bc*/ 	.word	0x00004540


	//   ....[9]....
        /*00c0*/ 	.word	0x00004750


	//   ....[10]....
        /*00c4*/ 	.word	0x00004780


	//   ....[11]....
        /*00c8*/ 	.word	0x00004f50


	//   ....[12]....
        /*00cc*/ 	.word	0x00005190


	//----- nvinfo : EIATTR_VRC_CTA_INIT_COUNT
	.align		4
.L_43:
        /*00d0*/ 	.byte	0x02, 0x4a
        /*00d2*/ 	.byte	0x80
	.zero		1


	//----- nvinfo : EIATTR_SYSCALL_OFFSETS
	.align		4
        /*00d4*/ 	.byte	0x04, 0x46
        /*00d6*/ 	.short	(.L_45 - .L_44)


	//   ....[0]....
.L_44:
        /*00d8*/ 	.word	0x00006ce0


	//   ....[1]....
        /*00dc*/ 	.word	0x00006e20


	//   ....[2]....
        /*00e0*/ 	.word	0x00007830


	//   ....[3]....
        /*00e4*/ 	.word	0x00008600


	//----- nvinfo : EIATTR_MBARRIER_INSTR_OFFSETS
	.align		4
.L_45:
        /*00e8*/ 	.byte	0x04, 0x39
        /*00ea*/ 	.short	(.L_47 - .L_46)


	//   ....[0]....
.L_46:
        /*00ec*/ 	.word	0x00000620
        /*00f0*/ 	.word	0x000000ff
        /*00f4*/ 	.word	0x00000000
        /*00f8*/ 	.short	0x0100
        /*00fa*/ 	.byte	0x04
	.zero		1


	//   ....[1]....
        /*00fc*/ 	.word	0x00000630
        /*0100*/ 	.word	0x000000ff
        /*0104*/ 	.word	0x00000110
        /*0108*/ 	.short	0x0100
        /*010a*/ 	.byte	0x04
	.zero		1


	//   ....[2]....
        /*010c*/ 	.word	0x00000640
        /*0110*/ 	.word	0x000000ff
        /*0114*/ 	.word	0x00000008
        /*0118*/ 	.short	0x0100
        /*011a*/ 	.byte	0x04
	.zero		1


	//   ....[3]....
        /*011c*/ 	.word	0x00000650
        /*0120*/ 	.word	0x000000ff
        /*0124*/ 	.word	0x00000118
        /*0128*/ 	.short	0x0100
        /*012a*/ 	.byte	0x04
	.zero		1


	//   ....[4]....
        /*012c*/ 	.word	0x00000660
        /*0130*/ 	.word	0x000000ff
        /*0134*/ 	.word	0x00000010
        /*0138*/ 	.short	0x0100
        /*013a*/ 	.byte	0x04
	.zero		1


	//   ....[5]....
        /*013c*/ 	.word	0x00000670
        /*0140*/ 	.word	0x000000ff
        /*0144*/ 	.word	0x00000120
        /*0148*/ 	.short	0x0100
        /*014a*/ 	.byte	0x04
	.zero		1


	//   ....[6]....
        /*014c*/ 	.word	0x00000680
        /*0150*/ 	.word	0x000000ff
        /*0154*/ 	.word	0x00000018
        /*0158*/ 	.short	0x0100
        /*015a*/ 	.byte	0x04
	.zero		1


	//   ....[7]....
        /*015c*/ 	.word	0x00000690
        /*0160*/ 	.word	0x000000ff
        /*0164*/ 	.word	0x00000128
        /*0168*/ 	.short	0x0100
        /*016a*/ 	.byte	0x04
	.zero		1


	//   ....[8]....
        /*016c*/ 	.word	0x000006a0
        /*0170*/ 	.word	0x000000ff
        /*0174*/ 	.word	0x00000020
        /*0178*/ 	.short	0x0100
        /*017a*/ 	.byte	0x04
	.zero		1


	//   ....[9]....
        /*017c*/ 	.word	0x000006b0
        /*0180*/ 	.word	0x000000ff
        /*0184*/ 	.word	0x00000130
        /*0188*/ 	.short	0x0100
        /*018a*/ 	.byte	0x04
	.zero		1


	//   ....[10]....
        /*018c*/ 	.word	0x000006c0
        /*0190*/ 	.word	0x000000ff
        /*0194*/ 	.word	0x00000028
        /*0198*/ 	.short	0x0100
        /*019a*/ 	.byte	0x04
	.zero		1


	//   ....[11]....
        /*019c*/ 	.word	0x000006d0
        /*01a0*/ 	.word	0x000000ff
        /*01a4*/ 	.word	0x00000138
        /*01a8*/ 	.short	0x0100
        /*01aa*/ 	.byte	0x04
	.zero		1


	//   ....[12]....
        /*01ac*/ 	.word	0x000006e0
        /*01b0*/ 	.word	0x000000ff
        /*01b4*/ 	.word	0x00000030
        /*01b8*/ 	.short	0x0100
        /*01ba*/ 	.byte	0x04
	.zero		1


	//   ....[13]....
        /*01bc*/ 	.word	0x000006f0
        /*01c0*/ 	.word	0x000000ff
        /*01c4*/ 	.word	0x00000140
        /*01c8*/ 	.short	0x0100
        /*01ca*/ 	.byte	0x04
	.zero		1


	//   ....[14]....
        /*01cc*/ 	.word	0x00000700
        /*01d0*/ 	.word	0x000000ff
        /*01d4*/ 	.word	0x00000038
        /*01d8*/ 	.short	0x0100
        /*01da*/ 	.byte	0x04
	.zero		1


	//   ....[15]....
        /*01dc*/ 	.word	0x00000710
        /*01e0*/ 	.word	0x000000ff
        /*01e4*/ 	.word	0x00000148
        /*01e8*/ 	.short	0x0100
        /*01ea*/ 	.byte	0x04
	.zero		1


	//   ....[16]....
        /*01ec*/ 	.word	0x00000720
        /*01f0*/ 	.word	0x000000ff
        /*01f4*/ 	.word	0x00000040
        /*01f8*/ 	.short	0x0100
        /*01fa*/ 	.byte	0x04
	.zero		1


	//   ....[17]....
        /*01fc*/ 	.word	0x00000730
        /*0200*/ 	.word	0x000000ff
        /*0204*/ 	.word	0x00000150
        /*0208*/ 	.short	0x0100
        /*020a*/ 	.byte	0x04
	.zero		1


	//   ....[18]....
        /*020c*/ 	.word	0x00000740
        /*0210*/ 	.word	0x000000ff
        /*0214*/ 	.word	0x00000048
        /*0218*/ 	.short	0x0100
        /*021a*/ 	.byte	0x04
	.zero		1


	//   ....[19]....
        /*021c*/ 	.word	0x00000750
        /*0220*/ 	.word	0x000000ff
        /*0224*/ 	.word	0x00000158
        /*0228*/ 	.short	0x0100
        /*022a*/ 	.byte	0x04
	.zero		1


	//   ....[20]....
        /*022c*/ 	.word	0x00000760
        /*0230*/ 	.word	0x000000ff
        /*0234*/ 	.word	0x00000050
        /*0238*/ 	.short	0x0100
        /*023a*/ 	.byte	0x04
	.zero		1


	//   ....[21]....
        /*023c*/ 	.word	0x00000770
        /*0240*/ 	.word	0x000000ff
        /*0244*/ 	.word	0x00000160
        /*0248*/ 	.short	0x0100
        /*024a*/ 	.byte	0x04
	.zero		1


	//   ....[22]....
        /*024c*/ 	.word	0x00000780
        /*0250*/ 	.word	0x000000ff
        /*0254*/ 	.word	0x00000058
        /*0258*/ 	.short	0x0100
        /*025a*/ 	.byte	0x04
	.zero		1


	//   ....[23]....
        /*025c*/ 	.word	0x00000790
        /*0260*/ 	.word	0x000000ff
        /*0264*/ 	.word	0x00000168
        /*0268*/ 	.short	0x0100
        /*026a*/ 	.byte	0x04
	.zero		1


	//   ....[24]....
        /*026c*/ 	.word	0x000007a0
        /*0270*/ 	.word	0x000000ff
        /*0274*/ 	.word	0x00000060
        /*0278*/ 	.short	0x0100
        /*027a*/ 	.byte	0x04
	.zero		1


	//   ....[25]....
        /*027c*/ 	.word	0x000007b0
        /*0280*/ 	.word	0x000000ff
        /*0284*/ 	.word	0x00000170
        /*0288*/ 	.short	0x0100
        /*028a*/ 	.byte	0x04
	.zero		1


	//   ....[26]....
        /*028c*/ 	.word	0x000007c0
        /*0290*/ 	.word	0x000000ff
        /*0294*/ 	.word	0x00000068
        /*0298*/ 	.short	0x0100
        /*029a*/ 	.byte	0x04
	.zero		1


	//   ....[27]....
        /*029c*/ 	.word	0x000007d0
        /*02a0*/ 	.word	0x000000ff
        /*02a4*/ 	.word	0x00000178
        /*02a8*/ 	.short	0x0100
        /*02aa*/ 	.byte	0x04
	.zero		1


	//   ....[28]....
        /*02ac*/ 	.word	0x000007e0
        /*02b0*/ 	.word	0x000000ff
        /*02b4*/ 	.word	0x00000070
        /*02b8*/ 	.short	0x0100
        /*02ba*/ 	.byte	0x04
	.zero		1


	//   ....[29]....
        /*02bc*/ 	.word	0x000007f0
        /*02c0*/ 	.word	0x000000ff
        /*02c4*/ 	.word	0x00000180
        /*02c8*/ 	.short	0x0100
        /*02ca*/ 	.byte	0x04
	.zero		1


	//   ....[30]....
        /*02cc*/ 	.word	0x00000800
        /*02d0*/ 	.word	0x000000ff
        /*02d4*/ 	.word	0x00000078
        /*02d8*/ 	.short	0x0100
        /*02da*/ 	.byte	0x04
	.zero		1


	//   ....[31]....
        /*02dc*/ 	.word	0x00000810
        /*02e0*/ 	.word	0x000000ff
        /*02e4*/ 	.word	0x00000188
        /*02e8*/ 	.short	0x0100
        /*02ea*/ 	.byte	0x04
	.zero		1


	//   ....[32]....
        /*02ec*/ 	.word	0x00000820
        /*02f0*/ 	.word	0x000000ff
        /*02f4*/ 	.word	0x00000080
        /*02f8*/ 	.short	0x0100
        /*02fa*/ 	.byte	0x04
	.zero		1


	//   ....[33]....
        /*02fc*/ 	.word	0x00000830
        /*0300*/ 	.word	0x000000ff
        /*0304*/ 	.word	0x00000190
        /*0308*/ 	.short	0x0100
        /*030a*/ 	.byte	0x04
	.zero		1


	//   ....[34]....
        /*030c*/ 	.word	0x00000840
        /*0310*/ 	.word	0x000000ff
        /*0314*/ 	.word	0x00000088
        /*0318*/ 	.short	0x0100
        /*031a*/ 	.byte	0x04
	.zero		1


	//   ....[35]....
        /*031c*/ 	.word	0x00000850
        /*0320*/ 	.word	0x000000ff
        /*0324*/ 	.word	0x00000198
        /*0328*/ 	.short	0x0100
        /*032a*/ 	.byte	0x04
	.zero		1


	//   ....[36]....
        /*032c*/ 	.word	0x00000860
        /*0330*/ 	.word	0x000000ff
        /*0334*/ 	.word	0x00000090
        /*0338*/ 	.short	0x0100
        /*033a*/ 	.byte	0x04
	.zero		1


	//   ....[37]....
        /*033c*/ 	.word	0x00000870
        /*0340*/ 	.word	0x000000ff
        /*0344*/ 	.word	0x000001a0
        /*0348*/ 	.short	0x0100
        /*034a*/ 	.byte	0x04
	.zero		1


	//   ....[38]....
        /*034c*/ 	.word	0x00000880
        /*0350*/ 	.word	0x000000ff
        /*0354*/ 	.word	0x00000098
        /*0358*/ 	.short	0x0100
        /*035a*/ 	.byte	0x04
	.zero		1


	//   ....[39]....
        /*035c*/ 	.word	0x00000890
        /*0360*/ 	.word	0x000000ff
        /*0364*/ 	.word	0x000001a8
        /*0368*/ 	.short	0x0100
        /*036a*/ 	.byte	0x04
	.zero		1


	//   ....[40]....
        /*036c*/ 	.word	0x000008a0
        /*0370*/ 	.word	0x000000ff
        /*0374*/ 	.word	0x000000a0
        /*0378*/ 	.short	0x0100
        /*037a*/ 	.byte	0x04
	.zero		1


	//   ....[41]....
        /*037c*/ 	.word	0x000008b0
        /*0380*/ 	.word	0x000000ff
        /*0384*/ 	.word	0x000001b0
        /*0388*/ 	.short	0x0100
        /*038a*/ 	.byte	0x04
	.zero		1


	//   ....[42]....
        /*038c*/ 	.word	0x000008c0
        /*0390*/ 	.word	0x000000ff
        /*0394*/ 	.word	0x000000a8
        /*0398*/ 	.short	0x0100
        /*039a*/ 	.byte	0x04
	.zero		1


	//   ....[43]....
        /*039c*/ 	.word	0x000008d0
        /*03a0*/ 	.word	0x000000ff
        /*03a4*/ 	.word	0x000001b8
        /*03a8*/ 	.short	0x0100
        /*03aa*/ 	.byte	0x04
	.zero		1


	//   ....[44]....
        /*03ac*/ 	.word	0x000008e0
        /*03b0*/ 	.word	0x000000ff
        /*03b4*/ 	.word	0x000000b0
        /*03b8*/ 	.short	0x0100
        /*03ba*/ 	.byte	0x04
	.zero		1


	//   ....[45]....
        /*03bc*/ 	.word	0x000008f0
        /*03c0*/ 	.word	0x000000ff
        /*03c4*/ 	.word	0x000001c0
        /*03c8*/ 	.short	0x0100
        /*03ca*/ 	.byte	0x04
	.zero		1


	//   ....[46]....
        /*03cc*/ 	.word	0x00000900
        /*03d0*/ 	.word	0x000000ff
        /*03d4*/ 	.word	0x000000b8
        /*03d8*/ 	.short	0x0100
        /*03da*/ 	.byte	0x04
	.zero		1


	//   ....[47]....
        /*03dc*/ 	.word	0x00000910
        /*03e0*/ 	.word	0x000000ff
        /*03e4*/ 	.word	0x000001c8
        /*03e8*/ 	.short	0x0100
        /*03ea*/ 	.byte	0x04
	.zero		1


	//   ....[48]....
        /*03ec*/ 	.word	0x00000920
        /*03f0*/ 	.word	0x000000ff
        /*03f4*/ 	.word	0x000000c0
        /*03f8*/ 	.short	0x0100
        /*03fa*/ 	.byte	0x04
	.zero		1


	//   ....[49]....
        /*03fc*/ 	.word	0x00000930
        /*0400*/ 	.word	0x000000ff
        /*0404*/ 	.word	0x000001d0
        /*0408*/ 	.short	0x0100
        /*040a*/ 	.byte	0x04
	.zero		1


	//   ....[50]....
        /*040c*/ 	.word	0x00000940
        /*0410*/ 	.word	0x000000ff
        /*0414*/ 	.word	0x000000c8
        /*0418*/ 	.short	0x0100
        /*041a*/ 	.byte	0x04
	.zero		1


	//   ....[51]....
        /*041c*/ 	.word	0x00000950
        /*0420*/ 	.word	0x000000ff
        /*0424*/ 	.word	0x000001d8
        /*0428*/ 	.short	0x0100
        /*042a*/ 	.byte	0x04
	.zero		1


	//   ....[52]....
        /*042c*/ 	.word	0x00000960
        /*0430*/ 	.word	0x000000ff
        /*0434*/ 	.word	0x000000d0
        /*0438*/ 	.short	0x0100
        /*043a*/ 	.byte	0x04
	.zero		1


	//   ....[53]....
        /*043c*/ 	.word	0x00000970
        /*0440*/ 	.word	0x000000ff
        /*0444*/ 	.word	0x000001e0
        /*0448*/ 	.short	0x0100
        /*044a*/ 	.byte	0x04
	.zero		1


	//   ....[54]....
        /*044c*/ 	.word	0x00000980
        /*0450*/ 	.word	0x000000ff
        /*0454*/ 	.word	0x000000d8
        /*0458*/ 	.short	0x0100
        /*045a*/ 	.byte	0x04
	.zero		1


	//   ....[55]....
        /*045c*/ 	.word	0x00000990
        /*0460*/ 	.word	0x000000ff
        /*0464*/ 	.word	0x000001e8
        /*0468*/ 	.short	0x0100
        /*046a*/ 	.byte	0x04
	.zero		1


	//   ....[56]....
        /*046c*/ 	.word	0x000009a0
        /*0470*/ 	.word	0x000000ff
        /*0474*/ 	.word	0x000000e0
        /*0478*/ 	.short	0x0100
        /*047a*/ 	.byte	0x04
	.zero		1


	//   ....[57]....
        /*047c*/ 	.word	0x000009b0
        /*0480*/ 	.word	0x000000ff
        /*0484*/ 	.word	0x000001f0
        /*0488*/ 	.short	0x0100
        /*048a*/ 	.byte	0x04
	.zero		1


	//   ....[58]....
        /*048c*/ 	.word	0x000009c0
        /*0490*/ 	.word	0x000000ff
        /*0494*/ 	.word	0x000000e8
        /*0498*/ 	.short	0x0100
        /*049a*/ 	.byte	0x04
	.zero		1


	//   ....[59]....
        /*049c*/ 	.word	0x000009d0
        /*04a0*/ 	.word	0x000000ff
        /*04a4*/ 	.word	0x000001f8
        /*04a8*/ 	.short	0x0100
        /*04aa*/ 	.byte	0x04
	.zero		1


	//   ....[60]....
        /*04ac*/ 	.word	0x000009e0
        /*04b0*/ 	.word	0x000000ff
        /*04b4*/ 	.word	0x000000f0
        /*04b8*/ 	.short	0x0100
        /*04ba*/ 	.byte	0x04
	.zero		1


	//   ....[61]....
        /*04bc*/ 	.word	0x000009f0
        /*04c0*/ 	.word	0x000000ff
        /*04c4*/ 	.word	0x00000200
        /*04c8*/ 	.short	0x0100
        /*04ca*/ 	.byte	0x04
	.zero		1


	//   ....[62]....
        /*04cc*/ 	.word	0x00000a00
        /*04d0*/ 	.word	0x000000ff
        /*04d4*/ 	.word	0x000000f8
        /*04d8*/ 	.short	0x0100
        /*04da*/ 	.byte	0x04
	.zero		1


	//   ....[63]....
        /*04dc*/ 	.word	0x00000a10
        /*04e0*/ 	.word	0x000000ff
        /*04e4*/ 	.word	0x00000208
        /*04e8*/ 	.short	0x0100
        /*04ea*/ 	.byte	0x04
	.zero		1


	//   ....[64]....
        /*04ec*/ 	.word	0x00000a20
        /*04f0*/ 	.word	0x000000ff
        /*04f4*/ 	.word	0x00000100
        /*04f8*/ 	.short	0x0100
        /*04fa*/ 	.byte	0x04
	.zero		1


	//   ....[65]....
        /*04fc*/ 	.word	0x00000a30
        /*0500*/ 	.word	0x000000ff
        /*0504*/ 	.word	0x00000210
        /*0508*/ 	.short	0x0100
        /*050a*/ 	.byte	0x04
	.zero		1


	//   ....[66]....
        /*050c*/ 	.word	0x00000a40
        /*0510*/ 	.word	0x000000ff
        /*0514*/ 	.word	0x00000108
        /*0518*/ 	.short	0x0100
        /*051a*/ 	.byte	0x04
	.zero		1


	//   ....[67]....
        /*051c*/ 	.word	0x00000a50
        /*0520*/ 	.word	0x000000ff
        /*0524*/ 	.word	0x00000218
        /*0528*/ 	.short	0x0100
        /*052a*/ 	.byte	0x04
	.zero		1


	//   ....[68]....
        /*052c*/ 	.word	0x00000b90
        /*0530*/ 	.word	0x000000ff
        /*0534*/ 	.word	0x00000220
        /*0538*/ 	.short	0x0100
        /*053a*/ 	.byte	0x04
	.zero		1


	//   ....[69]....
        /*053c*/ 	.word	0x00000ba0
        /*0540*/ 	.word	0x000000ff
        /*0544*/ 	.word	0x00000230
        /*0548*/ 	.short	0x0100
        /*054a*/ 	.byte	0x04
	.zero		1


	//   ....[70]....
        /*054c*/ 	.word	0x00000bb0
        /*0550*/ 	.word	0x000000ff
        /*0554*/ 	.word	0x00000228
        /*0558*/ 	.short	0x0100
        /*055a*/ 	.byte	0x04
	.zero		1


	//   ....[71]....
        /*055c*/ 	.word	0x00000bc0
        /*0560*/ 	.word	0x000000ff
        /*0564*/ 	.word	0x00000238
        /*0568*/ 	.short	0x0100
        /*056a*/ 	.byte	0x04
	.zero		1


	//   ....[72]....
        /*056c*/ 	.word	0x00000cb0
        /*0570*/ 	.word	0x000000ff
        /*0574*/ 	.word	0x00000240
        /*0578*/ 	.short	0x0100
        /*057a*/ 	.byte	0x06
	.zero		1


	//   ....[73]....
        /*057c*/ 	.word	0x00000cc0
        /*0580*/ 	.word	0x000000ff
        /*0584*/ 	.word	0x00000248
        /*0588*/ 	.short	0x0100
        /*058a*/ 	.byte	0x06
	.zero		1


	//   ....[74]....
        /*058c*/ 	.word	0x00000e00
        /*0590*/ 	.word	0x000000ff
        /*0594*/ 	.word	0x00000250
        /*0598*/ 	.short	0x0100
        /*059a*/ 	.byte	0x06
	.zero		1


	//   ....[75]....
        /*059c*/ 	.word	0x00000e10
        /*05a0*/ 	.word	0x000000ff
        /*05a4*/ 	.word	0x00000258
        /*05a8*/ 	.short	0x0100
        /*05aa*/ 	.byte	0x06
	.zero		1


	//   ....[76]....
        /*05ac*/ 	.word	0x00000f40
        /*05b0*/ 	.word	0x000000ff
        /*05b4*/ 	.word	0x00000260
        /*05b8*/ 	.short	0x0100
        /*05ba*/ 	.byte	0x04
	.zero		1


	//   ....[77]....
        /*05bc*/ 	.word	0x00000f50
        /*05c0*/ 	.word	0x000000ff
        /*05c4*/ 	.word	0x00000270
        /*05c8*/ 	.short	0x0100
        /*05ca*/ 	.byte	0x04
	.zero		1


	//   ....[78]....
        /*05cc*/ 	.word	0x00000f60
        /*05d0*/ 	.word	0x000000ff
        /*05d4*/ 	.word	0x00000268
        /*05d8*/ 	.short	0x0100
        /*05da*/ 	.byte	0x04
	.zero		1


	//   ....[79]....
        /*05dc*/ 	.word	0x00000f70
        /*05e0*/ 	.word	0x000000ff
        /*05e4*/ 	.word	0x00000278
        /*05e8*/ 	.short	0x0100
        /*05ea*/ 	.byte	0x04
	.zero		1


	//   ....[80]....
        /*05ec*/ 	.word	0x00001aa0
        /*05f0*/ 	.word	0x000000ff
        /*05f4*/ 	.word	0x00000110
        /*05f8*/ 	.short	0x010a
        /*05fa*/ 	.byte	0x04
	.zero		1


	//   ....[81]....
        /*05fc*/ 	.word	0x00001dd0
        /*0600*/ 	.word	0x000000ff
        /*0604*/ 	.word	0x00000110
        /*0608*/ 	.short	0x010a
        /*060a*/ 	.byte	0x09
	.zero		1


	//   ....[82]....
        /*060c*/ 	.word	0x00001f60
        /*0610*/ 	.word	0x000000ff
        /*0614*/ 	.word	0x00000110
        /*0618*/ 	.short	0x010a
        /*061a*/ 	.byte	0x08
	.zero		1


	//   ....[83]....
        /*061c*/ 	.word	0x000021a0
        /*0620*/ 	.word	0x000000ff
        /*0624*/ 	.word	0x00000248
        /*0628*/ 	.short	0x0101
        /*062a*/ 	.byte	0x1d
	.zero		1


	//   ....[84]....
        /*062c*/ 	.word	0x000021c0
        /*0630*/ 	.word	0x000000ff
        /*0634*/ 	.word	0x00000110
        /*0638*/ 	.short	0x010a
        /*063a*/ 	.byte	0x04
	.zero		1


	//   ....[85]....
        /*063c*/ 	.word	0x00002490
        /*0640*/ 	.word	0x000000ff
        /*0644*/ 	.word	0x00000110
        /*0648*/ 	.short	0x010a
        /*064a*/ 	.byte	0x09
	.zero		1


	//   ....[86]....
        /*064c*/ 	.word	0x00002620
        /*0650*/ 	.word	0x000000ff
        /*0654*/ 	.word	0x00000110
        /*0658*/ 	.short	0x010a
        /*065a*/ 	.byte	0x08
	.zero		1


	//   ....[87]....
        /*065c*/ 	.word	0x00002860
        /*0660*/ 	.word	0x000000ff
        /*0664*/ 	.word	0x00000250
        /*0668*/ 	.short	0x010a
        /*066a*/ 	.byte	0x1d
	.zero		1


	//   ....[88]....
        /*066c*/ 	.word	0x00002920
        /*0670*/ 	.word	0x000000ff
        /*0674*/ 	.word	0x00000000
        /*0678*/ 	.short	0x0101
        /*067a*/ 	.byte	0x04
	.zero		1


	//   ....[89]....
        /*067c*/ 	.word	0x00002f10
        /*0680*/ 	.word	0x000000ff
        /*0684*/ 	.word	0x00000000
        /*0688*/ 	.short	0x010a
        /*068a*/ 	.byte	0x04
	.zero		1


	//   ....[90]....
        /*068c*/ 	.word	0x00002fa0
        /*0690*/ 	.word	0x000000ff
        /*0694*/ 	.word	0x00000000
        /*0698*/ 	.short	0x010a
        /*069a*/ 	.byte	0x05
	.zero		1


	//   ....[91]....
        /*069c*/ 	.word	0x00003030
        /*06a0*/ 	.word	0x000000ff
        /*06a4*/ 	.word	0x00000000
        /*06a8*/ 	.short	0x010a
        /*06aa*/ 	.byte	0x05
	.zero		1


	//   ....[92]....
        /*06ac*/ 	.word	0x000030c0
        /*06b0*/ 	.word	0x000000ff
        /*06b4*/ 	.word	0x00000000
        /*06b8*/ 	.short	0x010a
        /*06ba*/ 	.byte	0x05
	.zero		1


	//   ....[93]....
        /*06bc*/ 	.word	0x00003150
        /*06c0*/ 	.word	0x000000ff
        /*06c4*/ 	.word	0x00000000
        /*06c8*/ 	.short	0x010a
        /*06ca*/ 	.byte	0x05
	.zero		1


	//   ....[94]....
        /*06cc*/ 	.word	0x000031e0
        /*06d0*/ 	.word	0x000000ff
        /*06d4*/ 	.word	0x00000000
        /*06d8*/ 	.short	0x010a
        /*06da*/ 	.byte	0x05
	.zero		1


	//   ....[95]....
        /*06dc*/ 	.word	0x00003270
        /*06e0*/ 	.word	0x000000ff
        /*06e4*/ 	.word	0x00000000
        /*06e8*/ 	.short	0x010a
        /*06ea*/ 	.byte	0x05
	.zero		1


	//   ....[96]....
        /*06ec*/ 	.word	0x00003300
        /*06f0*/ 	.word	0x000000ff
        /*06f4*/ 	.word	0x00000000
        /*06f8*/ 	.short	0x010a
        /*06fa*/ 	.byte	0x05
	.zero		1


	//   ....[97]....
        /*06fc*/ 	.word	0x00003390
        /*0700*/ 	.word	0x000000ff
        /*0704*/ 	.word	0x00000000
        /*0708*/ 	.short	0x010a
        /*070a*/ 	.byte	0x05
	.zero		1


	//   ....[98]....
        /*070c*/ 	.word	0x00003420
        /*0710*/ 	.word	0x000000ff
        /*0714*/ 	.word	0x00000000
        /*0718*/ 	.short	0x010a
        /*071a*/ 	.byte	0x05
	.zero		1


	//   ....[99]....
        /*071c*/ 	.word	0x000034b0
        /*0720*/ 	.word	0x000000ff
        /*0724*/ 	.word	0x00000000
        /*0728*/ 	.short	0x010a
        /*072a*/ 	.byte	0x05
	.zero		1


	//   ....[100]....
        /*072c*/ 	.word	0x00003540
        /*0730*/ 	.word	0x000000ff
        /*0734*/ 	.word	0x00000000
        /*0738*/ 	.short	0x010a
        /*073a*/ 	.byte	0x05
	.zero		1


	//   ....[101]....
        /*073c*/ 	.word	0x000035d0
        /*0740*/ 	.word	0x000000ff
        /*0744*/ 	.word	0x00000000
        /*0748*/ 	.short	0x010a
        /*074a*/ 	.byte	0x05
	.zero		1


	//   ....[102]....
        /*074c*/ 	.word	0x00003660
        /*0750*/ 	.word	0x000000ff
        /*0754*/ 	.word	0x00000000
        /*0758*/ 	.short	0x010a
        /*075a*/ 	.byte	0x05
	.zero		1


	//   ....[103]....
        /*075c*/ 	.word	0x000036f0
        /*0760*/ 	.word	0x000000ff
        /*0764*/ 	.word	0x00000000
        /*0768*/ 	.short	0x010a
        /*076a*/ 	.byte	0x05
	.zero		1


	//   ....[104]....
        /*076c*/ 	.word	0x00003780
        /*0770*/ 	.word	0x000000ff
        /*0774*/ 	.word	0x00000000
        /*0778*/ 	.short	0x010a
        /*077a*/ 	.byte	0x05
	.zero		1


	//   ....[105]....
        /*077c*/ 	.word	0x00003810
        /*0780*/ 	.word	0x000000ff
        /*0784*/ 	.word	0x00000000
        /*0788*/ 	.short	0x010a
        /*078a*/ 	.byte	0x05
	.zero		1


	//   ....[106]....
        /*078c*/ 	.word	0x000038a0
        /*0790*/ 	.word	0x000000ff
        /*0794*/ 	.word	0x00000000
        /*0798*/ 	.short	0x010a
        /*079a*/ 	.byte	0x05
	.zero		1


	//   ....[107]....
        /*079c*/ 	.word	0x00003930
        /*07a0*/ 	.word	0x000000ff
        /*07a4*/ 	.word	0x00000000
        /*07a8*/ 	.short	0x010a
        /*07aa*/ 	.byte	0x05
	.zero		1


	//   ....[108]....
        /*07ac*/ 	.word	0x000039c0
        /*07b0*/ 	.word	0x000000ff
        /*07b4*/ 	.word	0x00000000
        /*07b8*/ 	.short	0x010a
        /*07ba*/ 	.byte	0x05
	.zero		1


	//   ....[109]....
        /*07bc*/ 	.word	0x00003a50
        /*07c0*/ 	.word	0x000000ff
        /*07c4*/ 	.word	0x00000000
        /*07c8*/ 	.short	0x010a
        /*07ca*/ 	.byte	0x05
	.zero		1


	//   ....[110]....
        /*07cc*/ 	.word	0x00003ae0
        /*07d0*/ 	.word	0x000000ff
        /*07d4*/ 	.word	0x00000000
        /*07d8*/ 	.short	0x010a
        /*07da*/ 	.byte	0x05
	.zero		1


	//   ....[111]....
        /*07dc*/ 	.word	0x00003b70
        /*07e0*/ 	.word	0x000000ff
        /*07e4*/ 	.word	0x00000000
        /*07e8*/ 	.short	0x010a
        /*07ea*/ 	.byte	0x05
	.zero		1


	//   ....[112]....
        /*07ec*/ 	.word	0x00003c00
        /*07f0*/ 	.word	0x000000ff
        /*07f4*/ 	.word	0x00000000
        /*07f8*/ 	.short	0x010a
        /*07fa*/ 	.byte	0x05
	.zero		1


	//   ....[113]....
        /*07fc*/ 	.word	0x00003c90
        /*0800*/ 	.word	0x000000ff
        /*0804*/ 	.word	0x00000000
        /*0808*/ 	.short	0x010a
        /*080a*/ 	.byte	0x05
	.zero		1


	//   ....[114]....
        /*080c*/ 	.word	0x00003d20
        /*0810*/ 	.word	0x000000ff
        /*0814*/ 	.word	0x00000000
        /*0818*/ 	.short	0x010a
        /*081a*/ 	.byte	0x05
	.zero		1


	//   ....[115]....
        /*081c*/ 	.word	0x00003db0
        /*0820*/ 	.word	0x000000ff
        /*0824*/ 	.word	0x00000000
        /*0828*/ 	.short	0x010a
        /*082a*/ 	.byte	0x05
	.zero		1


	//   ....[116]....
        /*082c*/ 	.word	0x00003e40
        /*0830*/ 	.word	0x000000ff
        /*0834*/ 	.word	0x00000000
        /*0838*/ 	.short	0x010a
        /*083a*/ 	.byte	0x05
	.zero		1


	//   ....[117]....
        /*083c*/ 	.word	0x00003ed0
        /*0840*/ 	.word	0x000000ff
        /*0844*/ 	.word	0x00000000
        /*0848*/ 	.short	0x010a
        /*084a*/ 	.byte	0x05
	.zero		1


	//   ....[118]....
        /*084c*/ 	.word	0x00003f60
        /*0850*/ 	.word	0x000000ff
        /*0854*/ 	.word	0x00000000
        /*0858*/ 	.short	0x010a
        /*085a*/ 	.byte	0x05
	.zero		1


	//   ....[119]....
        /*085c*/ 	.word	0x00003ff0
        /*0860*/ 	.word	0x000000ff
        /*0864*/ 	.word	0x00000000
        /*0868*/ 	.short	0x010a
        /*086a*/ 	.byte	0x05
	.zero		1


	//   ....[120]....
        /*086c*/ 	.word	0x00004080
        /*0870*/ 	.word	0x000000ff
        /*0874*/ 	.word	0x00000000
        /*0878*/ 	.short	0x010a
        /*087a*/ 	.byte	0x05
	.zero		1


	//   ....[121]....
        /*087c*/ 	.word	0x00004110
        /*0880*/ 	.word	0x000000ff
        /*0884*/ 	.word	0x00000000
        /*0888*/ 	.short	0x010a
        /*088a*/ 	.byte	0x05
	.zero		1


	//   ....[122]....
        /*088c*/ 	.word	0x000041b0
        /*0890*/ 	.word	0x00000000
        /*0894*/ 	.word	0x00000000
        /*0898*/ 	.short	0x010a
        /*089a*/ 	.byte	0xff
	.zero		1


	//   ....[123]....
        /*089c*/ 	.word	0x00004300
        /*08a0*/ 	.word	0x000000ff
        /*08a4*/ 	.word	0x00000258
        /*08a8*/ 	.short	0x010a
        /*08aa*/ 	.byte	0x04
	.zero		1


	//   ....[124]....
        /*08ac*/ 	.word	0x000043a0
        /*08b0*/ 	.word	0x000000ff
        /*08b4*/ 	.word	0x00000250
        /*08b8*/ 	.short	0x010a
        /*08ba*/ 	.byte	0x04
	.zero		1


	//   ....[125]....
        /*08bc*/ 	.word	0x00004440
        /*08c0*/ 	.word	0x000000ff
        /*08c4*/ 	.word	0x00000000
        /*08c8*/ 	.short	0x0101
        /*08ca*/ 	.byte	0x05
	.zero		1


	//   ....[126]....
        /*08cc*/ 	.word	0x00004480
        /*08d0*/ 	.word	0x000000ff
        /*08d4*/ 	.word	0x00000258
        /*08d8*/ 	.short	0x0106
        /*08da*/ 	.byte	0x04
	.zero		1


	//   ....[127]....
        /*08dc*/ 	.word	0x000044c0
        /*08e0*/ 	.word	0x00000000
        /*08e4*/ 	.word	0x00000258
        /*08e8*/ 	.short	0x010a
        /*08ea*/ 	.byte	0xff
	.zero		1


	//   ....[128]....
        /*08ec*/ 	.word	0x000049e0
        /*08f0*/ 	.word	0x000000ff
        /*08f4*/ 	.word	0x00000250
        /*08f8*/ 	.short	0x010a
        /*08fa*/ 	.byte	0x0e
	.zero		1


	//   ....[129]....
        /*08fc*/ 	.word	0x00004a90
        /*0900*/ 	.word	0x000000ff
        /*0904*/ 	.word	0x00000000
        /*0908*/ 	.short	0x0101
        /*090a*/ 	.byte	0x16
	.zero		1


	//   ....[130]....
        /*090c*/ 	.word	0x00004aa0
        /*0910*/ 	.word	0x000000ff
        /*0914*/ 	.word	0x00000270
        /*0918*/ 	.short	0x010a
        /*091a*/ 	.byte	0x13
	.zero		1


	//   ....[131]....
        /*091c*/ 	.word	0x00004b30
        /*0920*/ 	.word	0x000000ff
        /*0924*/ 	.word	0x00000000
        /*0928*/ 	.short	0x010a
        /*092a*/ 	.byte	0x04
	.zero		1


	//   ....[132]....
        /*092c*/ 	.word	0x00004ba0
        /*0930*/ 	.word	0x000000ff
        /*0934*/ 	.word	0x00000000
        /*0938*/ 	.short	0x010a
        /*093a*/ 	.byte	0x05
	.zero		1


	//   ....[133]....
        /*093c*/ 	.word	0x00004cc0
        /*0940*/ 	.word	0x000000ff
        /*0944*/ 	.word	0x00000000
        /*0948*/ 	.short	0x010a
        /*094a*/ 	.byte	0x04
	.zero		1


	//   ....[134]....
        /*094c*/ 	.word	0x00004ea0
        /*0950*/ 	.word	0x000000ff
        /*0954*/ 	.word	0x00000000
        /*0958*/ 	.short	0x010a
        /*095a*/ 	.byte	0x04
	.zero		1


	//   ....[135]....
        /*095c*/ 	.word	0x00004f30
        /*0960*/ 	.word	0x000000ff
        /*0964*/ 	.word	0x00000000
        /*0968*/ 	.short	0x010a
        /*096a*/ 	.byte	0x04
	.zero		1


	//   ....[136]....
        /*096c*/ 	.word	0x000054d0
        /*0970*/ 	.word	0x000000ff
        /*0974*/ 	.word	0x00000250
        /*0978*/ 	.short	0x010a
        /*097a*/ 	.byte	0x16
	.zero		1


	//   ....[137]....
        /*097c*/ 	.word	0x00005570
        /*0980*/ 	.word	0x000000ff
        /*0984*/ 	.word	0x00000000
        /*0988*/ 	.short	0x0101
        /*098a*/ 	.byte	0x2d
	.zero		1


	//   ....[138]....
        /*098c*/ 	.word	0x00005ac0
        /*0990*/ 	.word	0x000000ff
        /*0994*/ 	.word	0x00000248
        /*0998*/ 	.short	0x010a
        /*099a*/ 	.byte	0x16
	.zero		1


	//   ....[139]....
        /*099c*/ 	.word	0x00005c60
        /*09a0*/ 	.word	0x000000ff
        /*09a4*/ 	.word	0x00000230
        /*09a8*/ 	.short	0x010a
        /*09aa*/ 	.byte	0x16
	.zero		1


	//   ....[140]....
        /*09ac*/ 	.word	0x00005f50
        /*09b0*/ 	.word	0x000000ff
        /*09b4*/ 	.word	0x00000220
        /*09b8*/ 	.short	0x010b
        /*09ba*/ 	.byte	0x16
	.zero		1


	//   ....[141]....
        /*09bc*/ 	.word	0x00005f60
        /*09c0*/ 	.word	0x000000ff
        /*09c4*/ 	.word	0x00000000
        /*09c8*/ 	.short	0x0101
        /*09ca*/ 	.byte	0x2f
	.zero		1


	//   ....[142]....
        /*09cc*/ 	.word	0x00005f70
        /*09d0*/ 	.word	0x000000ff
        /*09d4*/ 	.word	0x00000238
        /*09d8*/ 	.short	0x010a
        /*09da*/ 	.byte	0x16
	.zero		1


	//   ....[143]....
        /*09dc*/ 	.word	0x00006120
        /*09e0*/ 	.word	0x000000ff
        /*09e4*/ 	.word	0x00000228
        /*09e8*/ 	.short	0x010b
        /*09ea*/ 	.byte	0x16
	.zero		1


	//   ....[144]....
        /*09ec*/ 	.word	0x00006130
        /*09f0*/ 	.word	0x000000ff
        /*09f4*/ 	.word	0x00000000
        /*09f8*/ 	.short	0x0101
        /*09fa*/ 	.byte	0x2e
	.zero		1


	//   ....[145]....
        /*09fc*/ 	.word	0x00006160
        /*0a00*/ 	.word	0x000000ff
        /*0a04*/ 	.word	0x00000230
        /*0a08*/ 	.short	0x010a
        /*0a0a*/ 	.byte	0x16
	.zero		1


	//   ....[146]....
        /*0a0c*/ 	.word	0x000061a0
        /*0a10*/ 	.word	0x00000000
        /*0a14*/ 	.word	0x00000238
        /*0a18*/ 	.short	0x010a
        /*0a1a*/ 	.byte	0xff
	.zero		1


	//   ....[147]....
        /*0a1c*/ 	.word	0x00006580
        /*0a20*/ 	.word	0x000000ff
        /*0a24*/ 	.word	0x00000250
        /*0a28*/ 	.short	0x010a
        /*0a2a*/ 	.byte	0x31
	.zero		1


	//   ....[148]....
        /*0a2c*/ 	.word	0x00006650
        /*0a30*/ 	.word	0x000000ff
        /*0a34*/ 	.word	0x00000000
        /*0a38*/ 	.short	0x0101
        /*0a3a*/ 	.byte	0x04
	.zero		1


	//   ....[149]....
        /*0a3c*/ 	.word	0x00007290
        /*0a40*/ 	.word	0x00000000
        /*0a44*/ 	.word	0x00000220
        /*0a48*/ 	.short	0x010a
        /*0a4a*/ 	.byte	0xff
	.zero		1


	//   ....[150]....
        /*0a4c*/ 	.word	0x00007340
        /*0a50*/ 	.word	0x00000075
        /*0a54*/ 	.word	0x00000260
        /*0a58*/ 	.short	0x010a
        /*0a5a*/ 	.byte	0xff
	.zero		1


	//   ....[151]....
        /*0a5c*/ 	.word	0x00007570
        /*0a60*/ 	.word	0x00000000
        /*0a64*/ 	.word	0x00000220
        /*0a68*/ 	.short	0x010a
        /*0a6a*/ 	.byte	0xff
	.zero		1


	//   ....[152]....
        /*0a6c*/ 	.word	0x000076a0
        /*0a70*/ 	.word	0x00000002
        /*0a74*/ 	.word	0x00000000
        /*0a78*/ 	.short	0x0101
        /*0a7a*/ 	.byte	0xff
	.zero		1


	//   ....[153]....
        /*0a7c*/ 	.word	0x00007700
        /*0a80*/ 	.word	0x00000075
        /*0a84*/ 	.word	0x00000260
        /*0a88*/ 	.short	0x010a
        /*0a8a*/ 	.byte	0xff
	.zero		1


	//   ....[154]....
        /*0a8c*/ 	.word	0x000082a0
        /*0a90*/ 	.word	0x0000007d
        /*0a94*/ 	.word	0x00000220
        /*0a98*/ 	.short	0x010a
        /*0a9a*/ 	.byte	0xff
	.zero		1


	//   ....[155]....
        /*0a9c*/ 	.word	0x00008370
        /*0aa0*/ 	.word	0x0000007d
        /*0aa4*/ 	.word	0x00000220
        /*0aa8*/ 	.short	0x010a
        /*0aaa*/ 	.byte	0xff
	.zero		1


	//   ....[156]....
        /*0aac*/ 	.word	0x00008480
        /*0ab0*/ 	.word	0x00000000
        /*0ab4*/ 	.word	0x00000000
        /*0ab8*/ 	.short	0x0101
        /*0aba*/ 	.byte	0xff
	.zero		1


	//   ....[157]....
        /*0abc*/ 	.word	0x00008910
        /*0ac0*/ 	.word	0x000000ff
        /*0ac4*/ 	.word	0x00000000
        /*0ac8*/ 	.short	0x0101
        /*0aca*/ 	.byte	0x04
	.zero		1


	//   ....[158]....
        /*0acc*/ 	.word	0x00009140
        /*0ad0*/ 	.word	0x00000000
        /*0ad4*/ 	.word	0x00000110
        /*0ad8*/ 	.short	0x010a
        /*0ada*/ 	.byte	0xff
	.zero		1


	//   ....[159]....
        /*0adc*/ 	.word	0x000091a0
        /*0ae0*/ 	.word	0x00000000
        /*0ae4*/ 	.word	0x00000110
        /*0ae8*/ 	.short	0x010a
        /*0aea*/ 	.byte	0xff
	.zero		1


	//   ....[160]....
        /*0aec*/ 	.word	0x00009200
        /*0af0*/ 	.word	0x00000000
        /*0af4*/ 	.word	0x00000250
        /*0af8*/ 	.short	0x010a
        /*0afa*/ 	.byte	0xff
	.zero		1


	//   ....[161]....
        /*0afc*/ 	.word	0x00009260
        /*0b00*/ 	.word	0x00000000
        /*0b04*/ 	.word	0x00000000
        /*0b08*/ 	.short	0x010a
        /*0b0a*/ 	.byte	0xff
	.zero		1


	//   ....[162]....
        /*0b0c*/ 	.word	0x000092c0
        /*0b10*/ 	.word	0x00000000
        /*0b14*/ 	.word	0x00000000
        /*0b18*/ 	.short	0x010a
        /*0b1a*/ 	.byte	0xff
	.zero		1


	//   ....[163]....
        /*0b1c*/ 	.word	0x00009320
        /*0b20*/ 	.word	0x00000000
        /*0b24*/ 	.word	0x00000000
        /*0b28*/ 	.short	0x010a
        /*0b2a*/ 	.byte	0xff
	.zero		1


	//   ....[164]....
        /*0b2c*/ 	.word	0x00009380
        /*0b30*/ 	.word	0x00000000
        /*0b34*/ 	.word	0x00000000
        /*0b38*/ 	.short	0x010a
        /*0b3a*/ 	.byte	0xff
	.zero		1


	//   ....[165]....
        /*0b3c*/ 	.word	0x000093e0
        /*0b40*/ 	.word	0x00000000
        /*0b44*/ 	.word	0x00000000
        /*0b48*/ 	.short	0x010a
        /*0b4a*/ 	.byte	0xff
	.zero		1


	//   ....[166]....
        /*0b4c*/ 	.word	0x00009440
        /*0b50*/ 	.word	0x00000000
        /*0b54*/ 	.word	0x00000000
        /*0b58*/ 	.short	0x010a
        /*0b5a*/ 	.byte	0xff
	.zero		1


	//   ....[167]....
        /*0b5c*/ 	.word	0x000094a0
        /*0b60*/ 	.word	0x00000000
        /*0b64*/ 	.word	0x00000000
        /*0b68*/ 	.short	0x010a
        /*0b6a*/ 	.byte	0xff
	.zero		1


	//   ....[168]....
        /*0b6c*/ 	.word	0x00009500
        /*0b70*/ 	.word	0x00000000
        /*0b74*/ 	.word	0x00000000
        /*0b78*/ 	.short	0x010a
        /*0b7a*/ 	.byte	0xff
	.zero		1


	//   ....[169]....
        /*0b7c*/ 	.word	0x00009560
        /*0b80*/ 	.word	0x00000000
        /*0b84*/ 	.word	0x00000000
        /*0b88*/ 	.short	0x010a
        /*0b8a*/ 	.byte	0xff
	.zero		1


	//   ....[170]....
        /*0b8c*/ 	.word	0x000095c0
        /*0b90*/ 	.word	0x00000000
        /*0b94*/ 	.word	0x00000000
        /*0b98*/ 	.short	0x010a
        /*0b9a*/ 	.byte	0xff
	.zero		1


	//   ....[171]....
        /*0b9c*/ 	.word	0x00009620
        /*0ba0*/ 	.word	0x00000000
        /*0ba4*/ 	.word	0x00000000
        /*0ba8*/ 	.short	0x010a
        /*0baa*/ 	.byte	0xff
	.zero		1


	//   ....[172]....
        /*0bac*/ 	.word	0x00009680
        /*0bb0*/ 	.word	0x00000000
        /*0bb4*/ 	.word	0x00000000
        /*0bb8*/ 	.short	0x010a
        /*0bba*/ 	.byte	0xff
	.zero		1


	//   ....[173]....
        /*0bbc*/ 	.word	0x000096e0
        /*0bc0*/ 	.word	0x00000000
        /*0bc4*/ 	.word	0x00000000
        /*0bc8*/ 	.short	0x010a
        /*0bca*/ 	.byte	0xff
	.zero		1


	//   ....[174]....
        /*0bcc*/ 	.word	0x00009740
        /*0bd0*/ 	.word	0x00000000
        /*0bd4*/ 	.word	0x00000000
        /*0bd8*/ 	.short	0x010a
        /*0bda*/ 	.byte	0xff
	.zero		1


	//   ....[175]....
        /*0bdc*/ 	.word	0x000097a0
        /*0be0*/ 	.word	0x00000000
        /*0be4*/ 	.word	0x00000000
        /*0be8*/ 	.short	0x010a
        /*0bea*/ 	.byte	0xff
	.zero		1


	//   ....[176]....
        /*0bec*/ 	.word	0x00009800
        /*0bf0*/ 	.word	0x00000000
        /*0bf4*/ 	.word	0x00000000
        /*0bf8*/ 	.short	0x010a
        /*0bfa*/ 	.byte	0xff
	.zero		1


	//   ....[177]....
        /*0bfc*/ 	.word	0x00009860
        /*0c00*/ 	.word	0x00000000
        /*0c04*/ 	.word	0x00000000
        /*0c08*/ 	.short	0x010a
        /*0c0a*/ 	.byte	0xff
	.zero		1


	//   ....[178]....
        /*0c0c*/ 	.word	0x000098c0
        /*0c10*/ 	.word	0x00000000
        /*0c14*/ 	.word	0x00000000
        /*0c18*/ 	.short	0x010a
        /*0c1a*/ 	.byte	0xff
	.zero		1


	//   ....[179]....
        /*0c1c*/ 	.word	0x00009920
        /*0c20*/ 	.word	0x00000000
        /*0c24*/ 	.word	0x00000000
        /*0c28*/ 	.short	0x010a
        /*0c2a*/ 	.byte	0xff
	.zero		1


	//   ....[180]....
        /*0c2c*/ 	.word	0x00009980
        /*0c30*/ 	.word	0x00000000
        /*0c34*/ 	.word	0x00000000
        /*0c38*/ 	.short	0x010a
        /*0c3a*/ 	.byte	0xff
	.zero		1


	//   ....[181]....
        /*0c3c*/ 	.word	0x000099e0
        /*0c40*/ 	.word	0x00000000
        /*0c44*/ 	.word	0x00000000
        /*0c48*/ 	.short	0x010a
        /*0c4a*/ 	.byte	0xff
	.zero		1


	//   ....[182]....
        /*0c4c*/ 	.word	0x00009a40
        /*0c50*/ 	.word	0x00000000
        /*0c54*/ 	.word	0x00000000
        /*0c58*/ 	.short	0x010a
        /*0c5a*/ 	.byte	0xff
	.zero		1


	//   ....[183]....
        /*0c5c*/ 	.word	0x00009aa0
        /*0c60*/ 	.word	0x00000000
        /*0c64*/ 	.word	0x00000000
        /*0c68*/ 	.short	0x010a
        /*0c6a*/ 	.byte	0xff
	.zero		1


	//   ....[184]....
        /*0c6c*/ 	.word	0x00009b00
        /*0c70*/ 	.word	0x00000000
        /*0c74*/ 	.word	0x00000000
        /*0c78*/ 	.short	0x010a
        /*0c7a*/ 	.byte	0xff
	.zero		1


	//   ....[185]....
        /*0c7c*/ 	.word	0x00009b60
        /*0c80*/ 	.word	0x00000000
        /*0c84*/ 	.word	0x00000000
        /*0c88*/ 	.short	0x010a
        /*0c8a*/ 	.byte	0xff
	.zero		1


	//   ....[186]....
        /*0c8c*/ 	.word	0x00009bc0
        /*0c90*/ 	.word	0x00000000
        /*0c94*/ 	.word	0x00000000
        /*0c98*/ 	.short	0x010a
        /*0c9a*/ 	.byte	0xff
	.zero		1


	//   ....[187]....
        /*0c9c*/ 	.word	0x00009c20
        /*0ca0*/ 	.word	0x00000000
        /*0ca4*/ 	.word	0x00000000
        /*0ca8*/ 	.short	0x010a
        /*0caa*/ 	.byte	0xff
	.zero		1


	//   ....[188]....
        /*0cac*/ 	.word	0x00009c80
        /*0cb0*/ 	.word	0x00000000
        /*0cb4*/ 	.word	0x00000000
        /*0cb8*/ 	.short	0x010a
        /*0cba*/ 	.byte	0xff
	.zero		1


	//   ....[189]....
        /*0cbc*/ 	.word	0x00009ce0
        /*0cc0*/ 	.word	0x00000000
        /*0cc4*/ 	.word	0x00000000
        /*0cc8*/ 	.short	0x010a
        /*0cca*/ 	.byte	0xff
	.zero		1


	//   ....[190]....
        /*0ccc*/ 	.word	0x00009d40
        /*0cd0*/ 	.word	0x00000000
        /*0cd4*/ 	.word	0x00000000
        /*0cd8*/ 	.short	0x010a
        /*0cda*/ 	.byte	0xff
	.zero		1


	//   ....[191]....
        /*0cdc*/ 	.word	0x00009da0
        /*0ce0*/ 	.word	0x00000000
        /*0ce4*/ 	.word	0x00000000
        /*0ce8*/ 	.short	0x010a
        /*0cea*/ 	.byte	0xff
	.zero		1


	//   ....[192]....
        /*0cec*/ 	.word	0x00009e00
        /*0cf0*/ 	.word	0x00000000
        /*0cf4*/ 	.word	0x00000000
        /*0cf8*/ 	.short	0x010a
        /*0cfa*/ 	.byte	0xff
	.zero		1


	//   ....[193]....
        /*0cfc*/ 	.word	0x00009e60
        /*0d00*/ 	.word	0x00000000
        /*0d04*/ 	.word	0x00000000
        /*0d08*/ 	.short	0x010a
        /*0d0a*/ 	.byte	0xff
	.zero		1


	//   ....[194]....
        /*0d0c*/ 	.word	0x00009ec0
        /*0d10*/ 	.word	0x00000004
        /*0d14*/ 	.word	0x00000258
        /*0d18*/ 	.short	0x010a
        /*0d1a*/ 	.byte	0xff
	.zero		1


	//   ....[195]....
        /*0d1c*/ 	.word	0x00009f20
        /*0d20*/ 	.word	0x00000004
        /*0d24*/ 	.word	0x00000250
        /*0d28*/ 	.short	0x010a
        /*0d2a*/ 	.byte	0xff
	.zero		1


	//   ....[196]....
        /*0d2c*/ 	.word	0x00009f80
        /*0d30*/ 	.word	0x00000002
        /*0d34*/ 	.word	0x00000250
        /*0d38*/ 	.short	0x010a
        /*0d3a*/ 	.byte	0xff
	.zero		1


	//   ....[197]....
        /*0d3c*/ 	.word	0x00009fe0
        /*0d40*/ 	.word	0x00000005
        /*0d44*/ 	.word	0x00000270
        /*0d48*/ 	.short	0x010a
        /*0d4a*/ 	.byte	0xff
	.zero		1


	//   ....[198]....
        /*0d4c*/ 	.word	0x0000a040
        /*0d50*/ 	.word	0x00000002
        /*0d54*/ 	.word	0x00000000
        /*0d58*/ 	.short	0x010a
        /*0d5a*/ 	.byte	0xff
	.zero		1


	//   ....[199]....
        /*0d5c*/ 	.word	0x0000a0a0
        /*0d60*/ 	.word	0x00000002
        /*0d64*/ 	.word	0x00000000
        /*0d68*/ 	.short	0x010a
        /*0d6a*/ 	.byte	0xff
	.zero		1


	//   ....[200]....
        /*0d6c*/ 	.word	0x0000a100
        /*0d70*/ 	.word	0x00000002
        /*0d74*/ 	.word	0x00000000
        /*0d78*/ 	.short	0x010a
        /*0d7a*/ 	.byte	0xff
	.zero		1


	//   ....[201]....
        /*0d7c*/ 	.word	0x0000a160
        /*0d80*/ 	.word	0x00000000
        /*0d84*/ 	.word	0x00000250
        /*0d88*/ 	.short	0x010a
        /*0d8a*/ 	.byte	0xff
	.zero		1


	//   ....[202]....
        /*0d8c*/ 	.word	0x0000a1c0
        /*0d90*/ 	.word	0x00000000
        /*0d94*/ 	.word	0x00000248
        /*0d98*/ 	.short	0x010a
        /*0d9a*/ 	.byte	0xff
	.zero		1


	//   ....[203]....
        /*0d9c*/ 	.word	0x0000a220
        /*0da0*/ 	.word	0x00000002
        /*0da4*/ 	.word	0x00000230
        /*0da8*/ 	.short	0x010a
        /*0daa*/ 	.byte	0xff
	.zero		1


	//   ....[204]....
        /*0dac*/ 	.word	0x0000a280
        /*0db0*/ 	.word	0x00000000
        /*0db4*/ 	.word	0x00000238
        /*0db8*/ 	.short	0x010a
        /*0dba*/ 	.byte	0xff
	.zero		1


	//   ....[205]....
        /*0dbc*/ 	.word	0x0000a2e0
        /*0dc0*/ 	.word	0x00000000
        /*0dc4*/ 	.word	0x00000230
        /*0dc8*/ 	.short	0x010a
        /*0dca*/ 	.byte	0xff
	.zero		1


	//   ....[206]....
        /*0dcc*/ 	.word	0x0000a340
        /*0dd0*/ 	.word	0x00000000
        /*0dd4*/ 	.word	0x00000250
        /*0dd8*/ 	.short	0x010a
        /*0dda*/ 	.byte	0xff
	.zero		1


	//   ....[207]....
        /*0ddc*/ 	.word	0x0000a390
        /*0de0*/ 	.word	0x00000000
        /*0de4*/ 	.word	0x00000220
        /*0de8*/ 	.short	0x010a
        /*0dea*/ 	.byte	0xff
	.zero		1


	//   ....[208]....
        /*0dec*/ 	.word	0x0000a3e0
        /*0df0*/ 	.word	0x00000075
        /*0df4*/ 	.word	0x00000260
        /*0df8*/ 	.short	0x010a
        /*0dfa*/ 	.byte	0xff
	.zero		1


	//   ....[209]....
        /*0dfc*/ 	.word	0x0000a430
        /*0e00*/ 	.word	0x0000007d
        /*0e04*/ 	.word	0x00000220
        /*0e08*/ 	.short	0x010a
        /*0e0a*/ 	.byte	0xff
	.zero		1


	//----- nvinfo : EIATTR_NUM_MBARRIERS
	.align		4
.L_47:
        /*0e0c*/ 	.byte	0x03, 0x38
        /*0e0e*/ 	.short	0x0050


	//----- nvinfo : EIATTR_EXIT_INSTR_OFFSETS
	.align		4
        /*0e10*/ 	.byte	0x04, 0x1c
        /*0e12*/ 	.short	(.L_49 - .L_48)


	//   ....[0]....
.L_48:
        /*0e14*/ 	.word	0x000041e0


	//   ....[1]....
        /*0e18*/ 	.word	0x00004490


	//   ....[2]....
        /*0e1c*/ 	.word	0x000044f0


	//   ....[3]....
        /*0e20*/ 	.word	0x000051a0


	//   ....[4]....
        /*0e24*/ 	.word	0x000061d0


	//   ....[5]....
        /*0e28*/ 	.word	0x00006210


	//   ....[6]....
        /*0e2c*/ 	.word	0x00009120


	//----- nvinfo : EIATTR_MAX_THREADS
	.align		4
.L_49:
        /*0e30*/ 	.byte	0x04, 0x05
        /*0e32*/ 	.short	(.L_51 - .L_50)
.L_50:
        /*0e34*/ 	.word	0x00000100
        /*0e38*/ 	.word	0x00000001
        /*0e3c*/ 	.word	0x00000001


	//----- nvinfo : EIATTR_CRS_STACK_SIZE
	.align		4
.L_51:
        /*0e40*/ 	.byte	0x04, 0x1e
        /*0e42*/ 	.short	(.L_53 - .L_52)
.L_52:
        /*0e44*/ 	.word	0x00000000


	//----- nvinfo : EIATTR_CBANK_PARAM_SIZE
	.align		4
.L_53:
        /*0e48*/ 	.byte	0x03, 0x19
        /*0e4a*/ 	.short	0x0900


	//----- nvinfo : EIATTR_PARAM_CBANK
	.align		4
        /*0e4c*/ 	.byte	0x04, 0x0a
        /*0e4e*/ 	.short	(.L_55 - .L_54)
	.align		4
.L_54:
        /*0e50*/ 	.word	index@(.nv.constant0._ZN7cutlass13device_kernelINS_4conv6kernel13ConvUniversalINS1_16ConvProblemShapeILNS1_8OperatorE1ELi3EEENS1_10collective14CollectiveConvINS1_47MainloopSm100TmaUmmaWarpSpecializedImplicitGemmILS5_1ELi34ELi3ELi1ELi2EN4cute5tupleIJNSA_1CILi2EEENSC_ILi1EEESE_EEEEENSB_IJNSC_ILi64EEENSC_ILi128EEENSB_IJNSC_ILi32EEEEEEEEENS_12float_e4m3_tESM_NSA_8TiledMMAINSA_8MMA_AtomIJNSA_10MMA_TraitsINSA_19SM100_MMA_F8F6F4_SSEJSM_SM_fSH_SI_NSA_17integral_constantINSA_4UMMA5MajorELST_0EEENSR_IST_LST_1EEENSR_INSS_7ScaleInELSW_0EEESX_EEEEEENSA_6LayoutINSB_IJSE_SE_SE_EEENSB_IJNSC_ILi0EEES12_S12_EEEEENSB_IJNSA_10UnderscoreES15_S15_EEEEENS7_6detail27Sm100ImplicitGemmTileTraitsINSA_20SM90_TMA_LOAD_IM2COLENSA_14ComposedLayoutINSA_7SwizzleILi1ELi4ELi3EEENSA_18smem_ptr_flag_bitsILi8EEENS10_INSB_IJNSC_ILi8EEESJ_EEENSB_IJSJ_SE_EEEEEEEvEENS19_INSA_23SM90_TMA_LOAD_MULTICASTENS1B_INS1C_ILi3ELi4ELi3EEES1F_NS10_INSB_IJSI_S1G_EEENSB_IJSE_SI_EEEEEEEvEEEENS_8epilogue10collective18CollectiveEpilogueINS1U_23Sm100TmaWarpSpecializedILi2ELi2ELi32ELb0ELb0EEEJSL_NSB_IJNS10_ISH_SE_EES1Z_EEESM_NSB_IJNSB_IJllllEEESE_S12_EEESM_S22_NS1U_6fusion15FusionCallbacksIS1Y_NS23_17LinearCombinationISM_fSM_fLNS_15FloatRoundStyleE2EEESL_S20_JEEENSA_5SM1004TMEM4LOAD26SM100_TMEM_LOAD_16dp32b32xES1A_NS1B_INS1C_ILi2ELi4ELi3EEES1F_NS10_INSB_IJS1G_SH_EEENSB_IJSH_SE_EEEEEEENSA_39AutoVectorizingCopyWithAssumedAlignmentILi128EEENSA_21SM90_TMA_STORE_IM2COLES2H_S2J_S2J_EEEvvEEEEvNT_6ParamsE)
        /*0e54*/ 	.short	0x0380
        /*0e56*/ 	.short	0x0900


	//----- nvinfo : EIATTR_SW_WAR
	.align		4
.L_55:
        /*0e58*/ 	.byte	0x04, 0x36
        /*0e5a*/ 	.short	(.L_57 - .L_56)
.L_56:
        /*0e5c*/ 	.word	0x00000008
.L_57:


//--------------------- .nv.callgraph             --------------------------
	.section	.nv.callgraph,"",@"SHT_CUDA_CALLGRAPH"
	.align	4
	.sectionentsize	8
	.align		4
        /*0000*/ 	.word	0x00000000
	.align		4
        /*0004*/ 	.word	0xffffffff
	.align		4
        /*0008*/ 	.word	index@(_ZN7cutlass13device_kernelINS_4conv6kernel13ConvUniversalINS1_16ConvProblemShapeILNS1_8OperatorE1ELi3EEENS1_10collective14CollectiveConvINS1_47MainloopSm100TmaUmmaWarpSpecializedImplicitGemmILS5_1ELi34ELi3ELi1ELi2EN4cute5tupleIJNSA_1CILi2EEENSC_ILi1EEESE_EEEEENSB_IJNSC_ILi64EEENSC_ILi128EEENSB_IJNSC_ILi32EEEEEEEEENS_12float_e4m3_tESM_NSA_8TiledMMAINSA_8MMA_AtomIJNSA_10MMA_TraitsINSA_19SM100_MMA_F8F6F4_SSEJSM_SM_fSH_SI_NSA_17integral_constantINSA_4UMMA5MajorELST_0EEENSR_IST_LST_1EEENSR_INSS_7ScaleInELSW_0EEESX_EEEEEENSA_6LayoutINSB_IJSE_SE_SE_EEENSB_IJNSC_ILi0EEES12_S12_EEEEENSB_IJNSA_10UnderscoreES15_S15_EEEEENS7_6detail27Sm100ImplicitGemmTileTraitsINSA_20SM90_TMA_LOAD_IM2COLENSA_14ComposedLayoutINSA_7SwizzleILi1ELi4ELi3EEENSA_18smem_ptr_flag_bitsILi8EEENS10_INSB_IJNSC_ILi8EEESJ_EEENSB_IJSJ_SE_EEEEEEEvEENS19_INSA_23SM90_TMA_LOAD_MULTICASTENS1B_INS1C_ILi3ELi4ELi3EEES1F_NS10_INSB_IJSI_S1G_EEENSB_IJSE_SI_EEEEEEEvEEEENS_8epilogue10collective18CollectiveEpilogueINS1U_23Sm100TmaWarpSpecializedILi2ELi2ELi32ELb0ELb0EEEJSL_NSB_IJNS10_ISH_SE_EES1Z_EEESM_NSB_IJNSB_IJllllEEESE_S12_EEESM_S22_NS1U_6fusion15FusionCallbacksIS1Y_NS23_17LinearCombinationISM_fSM_fLNS_15FloatRoundStyleE2EEESL_S20_JEEENSA_5SM1004TMEM4LOAD26SM100_TMEM_LOAD_16dp32b32xES1A_NS1B_INS1C_ILi2ELi4ELi3EEES1F_NS10_INSB_IJS1G_SH_EEENSB_IJSH_SE_EEEEEEENSA_39AutoVectorizingCopyWithAssumedAlignmentILi128EEENSA_21SM90_TMA_STORE_IM2COLES2H_S2J_S2J_EEEvvEEEEvNT_6ParamsE)
	.align		4
        /*000c*/ 	.word	index@(__assertfail)
	.align		4
        /*0010*/ 	.word	0x00000000
	.align		4
        /*0014*/ 	.word	0xfffffffe
	.align		4
        /*0018*/ 	.word	0x00000000
	.align		4
        /*001c*/ 	.word	0xfffffffd
	.align		4
        /*0020*/ 	.word	0x00000000
	.align		4
        /*0024*/ 	.word	0xfffffffc


//--------------------- .nv.constant4             --------------------------
	.section	.nv.constant4,"a",@progbits
	.align	8
	.align		8
.nv.constant4:
        /*0000*/ 	.dword	__assertfail
	.align		8
        /*0008*/ 	.dword	__unnamed_1
	.align		8
        /*0010*/ 	.dword	__unnamed_2
	.align		8
        /*0018*/ 	.dword	_ZN39_INTERNAL_29349de0_4_k_cu_b1709e66_32614cuda3std3__45__cpo5beginE
	.align		8
        /*0020*/ 	.dword	_ZN39_INTERNAL_29349de0_4_k_cu_b1709e66_32614cuda3std3__45__cpo3endE
	.align		8
        /*0028*/ 	.dword	_ZN39_INTERNAL_29349de0_4_k_cu_b1709e66_32614cuda3std3__45__cpo6cbeginE
	.align		8
        /*0030*/ 	.dword	_ZN39_INTERNAL_29349de0_4_k_cu_b1709e66_32614cuda3std3__45__cpo4cendE
	.align		8
        /*0038*/ 	.dword	_ZN39_INTERNAL_29349de0_4_k_cu_b1709e66_32614cuda3std3__441_GLOBAL__N__29349de0_4_k_cu_b1709e66_32616ignoreE
	.align		8
        /*0040*/ 	.dword	_ZN39_INTERNAL_29349de0_4_k_cu_b1709e66_32614cuda3std3__419piecewise_constructE
	.align		8
        /*0048*/ 	.dword	_ZN39_INTERNAL_29349de0_4_k_cu_b1709e66_32614cuda3std3__48in_placeE
	.align		8
        /*0050*/ 	.dword	_ZN39_INTERNAL_29349de0_4_k_cu_b1709e66_32614cuda3std6ranges3__45__cpo4swapE
	.align		8
        /*0058*/ 	.dword	_ZN39_INTERNAL_29349de0_4_k_cu_b1709e66_32614cuda3std6ranges3__45__cpo9iter_moveE
	.align		8
        /*0060*/ 	.dword	_ZN39_INTERNAL_29349de0_4_k_cu_b1709e66_32614cute7productE
	.align		8
        /*0068*/ 	.dword	_ZN39_INTERNAL_29349de0_4_k_cu_b1709e66_32614cute1_E
	.align		8
        /*0070*/ 	.dword	$str$27
	.align		8
        /*0078*/ 	.dword	$str$28
	.align		8
        /*0080*/ 	.dword	$str$29
	.align		8
        /*0088*/ 	.dword	$str$30


//--------------------- .text._ZN7cutlass13device_kernelINS_4conv6kernel13ConvUniversalINS1_16ConvProblemShapeILNS1_8OperatorE1ELi3EEENS1_10collective14CollectiveConvINS1_47MainloopSm100TmaUmmaWarpSpecializedImplicitGemmILS5_1ELi34ELi3ELi1ELi2EN4cute5tupleIJNSA_1CILi2EEENSC_ILi1EEESE_EEEEENSB_IJNSC_ILi64EEENSC_ILi128EEENSB_IJNSC_ILi32EEEEEEEEENS_12float_e4m3_tESM_NSA_8TiledMMAINSA_8MMA_AtomIJNSA_10MMA_TraitsINSA_19SM100_MMA_F8F6F4_SSEJSM_SM_fSH_SI_NSA_17integral_constantINSA_4UMMA5MajorELST_0EEENSR_IST_LST_1EEENSR_INSS_7ScaleInELSW_0EEESX_EEEEEENSA_6LayoutINSB_IJSE_SE_SE_EEENSB_IJNSC_ILi0EEES12_S12_EEEEENSB_IJNSA_10UnderscoreES15_S15_EEEEENS7_6detail27Sm100ImplicitGemmTileTraitsINSA_20SM90_TMA_LOAD_IM2COLENSA_14ComposedLayoutINSA_7SwizzleILi1ELi4ELi3EEENSA_18smem_ptr_flag_bitsILi8EEENS10_INSB_IJNSC_ILi8EEESJ_EEENSB_IJSJ_SE_EEEEEEEvEENS19_INSA_23SM90_TMA_LOAD_MULTICASTENS1B_INS1C_ILi3ELi4ELi3EEES1F_NS10_INSB_IJSI_S1G_EEENSB_IJSE_SI_EEEEEEEvEEEENS_8epilogue10collective18CollectiveEpilogueINS1U_23Sm100TmaWarpSpecializedILi2ELi2ELi32ELb0ELb0EEEJSL_NSB_IJNS10_ISH_SE_EES1Z_EEESM_NSB_IJNSB_IJllllEEESE_S12_EEESM_S22_NS1U_6fusion15FusionCallbacksIS1Y_NS23_17LinearCombinationISM_fSM_fLNS_15FloatRoundStyleE2EEESL_S20_JEEENSA_5SM1004TMEM4LOAD26SM100_TMEM_LOAD_16dp32b32xES1A_NS1B_INS1C_ILi2ELi4ELi3EEES1F_NS10_INSB_IJS1G_SH_EEENSB_IJSH_SE_EEEEEEENSA_39AutoVectorizingCopyWithAssumedAlignmentILi128EEENSA_21SM90_TMA_STORE_IM2COLES2H_S2J_S2J_EEEvvEEEEvNT_6ParamsE --------------------------
	.section	.text._ZN7cutlass13device_kernelINS_4conv6kernel13ConvUniversalINS1_16ConvProblemShapeILNS1_8OperatorE1ELi3EEENS1_10collective14CollectiveConvINS1_47MainloopSm100TmaUmmaWarpSpecializedImplicitGemmILS5_1ELi34ELi3ELi1ELi2EN4cute5tupleIJNSA_1CILi2EEENSC_ILi1EEESE_EEEEENSB_IJNSC_ILi64EEENSC_ILi128EEENSB_IJNSC_ILi32EEEEEEEEENS_12float_e4m3_tESM_NSA_8TiledMMAINSA_8MMA_AtomIJNSA_10MMA_TraitsINSA_19SM100_MMA_F8F6F4_SSEJSM_SM_fSH_SI_NSA_17integral_constantINSA_4UMMA5MajorELST_0EEENSR_IST_LST_1EEENSR_INSS_7ScaleInELSW_0EEESX_EEEEEENSA_6LayoutINSB_IJSE_SE_SE_EEENSB_IJNSC_ILi0EEES12_S12_EEEEENSB_IJNSA_10UnderscoreES15_S15_EEEEENS7_6detail27Sm100ImplicitGemmTileTraitsINSA_20SM90_TMA_LOAD_IM2COLENSA_14ComposedLayoutINSA_7SwizzleILi1ELi4ELi3EEENSA_18smem_ptr_flag_bitsILi8EEENS10_INSB_IJNSC_ILi8EEESJ_EEENSB_IJSJ_SE_EEEEEEEvEENS19_INSA_23SM90_TMA_LOAD_MULTICASTENS1B_INS1C_ILi3ELi4ELi3EEES1F_NS10_INSB_IJSI_S1G_EEENSB_IJSE_SI_EEEEEEEvEEEENS_8epilogue10collective18CollectiveEpilogueINS1U_23Sm100TmaWarpSpecializedILi2ELi2ELi32ELb0ELb0EEEJSL_NSB_IJNS10_ISH_SE_EES1Z_EEESM_NSB_IJNSB_IJllllEEESE_S12_EEESM_S22_NS1U_6fusion15FusionCallbacksIS1Y_NS23_17LinearCombinationISM_fSM_fLNS_15FloatRoundStyleE2EEESL_S20_JEEENSA_5SM1004TMEM4LOAD26SM100_TMEM_LOAD_16dp32b32xES1A_NS1B_INS1C_ILi2ELi4ELi3EEES1F_NS10_INSB_IJS1G_SH_EEENSB_IJSH_SE_EEEEEEENSA_39AutoVectorizingCopyWithAssumedAlignmentILi128EEENSA_21SM90_TMA_STORE_IM2COLES2H_S2J_S2J_EEEvvEEEEvNT_6ParamsE,"ax",@progbits
	.align	128
.text._ZN7cutlass13device_kernelINS_4conv6kernel13ConvUniversalINS1_16ConvProblemShapeILNS1_8OperatorE1ELi3EEENS1_10collective14CollectiveConvINS1_47MainloopSm100TmaUmmaWarpSpecializedImplicitGemmILS5_1ELi34ELi3ELi1ELi2EN4cute5tupleIJNSA_1CILi2EEENSC_ILi1EEESE_EEEEENSB_IJNSC_ILi64EEENSC_ILi128EEENSB_IJNSC_ILi32EEEEEEEEENS_12float_e4m3_tESM_NSA_8TiledMMAINSA_8MMA_AtomIJNSA_10MMA_TraitsINSA_19SM100_MMA_F8F6F4_SSEJSM_SM_fSH_SI_NSA_17integral_constantINSA_4UMMA5MajorELST_0EEENSR_IST_LST_1EEENSR_INSS_7ScaleInELSW_0EEESX_EEEEEENSA_6LayoutINSB_IJSE_SE_SE_EEENSB_IJNSC_ILi0EEES12_S12_EEEEENSB_IJNSA_10UnderscoreES15_S15_EEEEENS7_6detail27Sm100ImplicitGemmTileTraitsINSA_20SM90_TMA_LOAD_IM2COLENSA_14ComposedLayoutINSA_7SwizzleILi1ELi4ELi3EEENSA_18smem_ptr_flag_bitsILi8EEENS10_INSB_IJNSC_ILi8EEESJ_EEENSB_IJSJ_SE_EEEEEEEvEENS19_INSA_23SM90_TMA_LOAD_MULTICASTENS1B_INS1C_ILi3ELi4ELi3EEES1F_NS10_INSB_IJSI_S1G_EEENSB_IJSE_SI_EEEEEEEvEEEENS_8epilogue10collective18CollectiveEpilogueINS1U_23Sm100TmaWarpSpecializedILi2ELi2ELi32ELb0ELb0EEEJSL_NSB_IJNS10_ISH_SE_EES1Z_EEESM_NSB_IJNSB_IJllllEEESE_S12_EEESM_S22_NS1U_6fusion15FusionCallbacksIS1Y_NS23_17LinearCombinationISM_fSM_fLNS_15FloatRoundStyleE2EEESL_S20_JEEENSA_5SM1004TMEM4LOAD26SM100_TMEM_LOAD_16dp32b32xES1A_NS1B_INS1C_ILi2ELi4ELi3EEES1F_NS10_INSB_IJS1G_SH_EEENSB_IJSH_SE_EEEEEEENSA_39AutoVectorizingCopyWithAssumedAlignmentILi128EEENSA_21SM90_TMA_STORE_IM2COLES2H_S2J_S2J_EEEvvEEEEvNT_6ParamsE:
        .type           _ZN7cutlass13device_kernelINS_4conv6kernel13ConvUniversalINS1_16ConvProblemShapeILNS1_8OperatorE1ELi3EEENS1_10collective14CollectiveConvINS1_47MainloopSm100TmaUmmaWarpSpecializedImplicitGemmILS5_1ELi34ELi3ELi1ELi2EN4cute5tupleIJNSA_1CILi2EEENSC_ILi1EEESE_EEEEENSB_IJNSC_ILi64EEENSC_ILi128EEENSB_IJNSC_ILi32EEEEEEEEENS_12float_e4m3_tESM_NSA_8TiledMMAINSA_8MMA_AtomIJNSA_10MMA_TraitsINSA_19SM100_MMA_F8F6F4_SSEJSM_SM_fSH_SI_NSA_17integral_constantINSA_4UMMA5MajorELST_0EEENSR_IST_LST_1EEENSR_INSS_7ScaleInELSW_0EEESX_EEEEEENSA_6LayoutINSB_IJSE_SE_SE_EEENSB_IJNSC_ILi0EEES12_S12_EEEEENSB_IJNSA_10UnderscoreES15_S15_EEEEENS7_6detail27Sm100ImplicitGemmTileTraitsINSA_20SM90_TMA_LOAD_IM2COLENSA_14ComposedLayoutINSA_7SwizzleILi1ELi4ELi3EEENSA_18smem_ptr_flag_bitsILi8EEENS10_INSB_IJNSC_ILi8EEESJ_EEENSB_IJSJ_SE_EEEEEEEvEENS19_INSA_23SM90_TMA_LOAD_MULTICASTENS1B_INS1C_ILi3ELi4ELi3EEES1F_NS10_INSB_IJSI_S1G_EEENSB_IJSE_SI_EEEEEEEvEEEENS_8epilogue10collective18CollectiveEpilogueINS1U_23Sm100TmaWarpSpecializedILi2ELi2ELi32ELb0ELb0EEEJSL_NSB_IJNS10_ISH_SE_EES1Z_EEESM_NSB_IJNSB_IJllllEEESE_S12_EEESM_S22_NS1U_6fusion15FusionCallbacksIS1Y_NS23_17LinearCombinationISM_fSM_fLNS_15FloatRoundStyleE2EEESL_S20_JEEENSA_5SM1004TMEM4LOAD26SM100_TMEM_LOAD_16dp32b32xES1A_NS1B_INS1C_ILi2ELi4ELi3EEES1F_NS10_INSB_IJS1G_SH_EEENSB_IJSH_SE_EEEEEEENSA_39AutoVectorizingCopyWithAssumedAlignmentILi128EEENSA_21SM90_TMA_STORE_IM2COLES2H_S2J_S2J_EEEvvEEEEvNT_6ParamsE,@function
        .size           _ZN7cutlass13device_kernelINS_4conv6kernel13ConvUniversalINS1_16ConvProblemShapeILNS1_8OperatorE1ELi3EEENS1_10collective14CollectiveConvINS1_47MainloopSm100TmaUmmaWarpSpecializedImplicitGemmILS5_1ELi34ELi3ELi1ELi2EN4cute5tupleIJNSA_1CILi2EEENSC_ILi1EEESE_EEEEENSB_IJNSC_ILi64EEENSC_ILi128EEENSB_IJNSC_ILi32EEEEEEEEENS_12float_e4m3_tESM_NSA_8TiledMMAINSA_8MMA_AtomIJNSA_10MMA_TraitsINSA_19SM100_MMA_F8F6F4_SSEJSM_SM_fSH_SI_NSA_17integral_constantINSA_4UMMA5MajorELST_0EEENSR_IST_LST_1EEENSR_INSS_7ScaleInELSW_0EEESX_EEEEEENSA_6LayoutINSB_IJSE_SE_SE_EEENSB_IJNSC_ILi0EEES12_S12_EEEEENSB_IJNSA_10UnderscoreES15_S15_EEEEENS7_6detail27Sm100ImplicitGemmTileTraitsINSA_20SM90_TMA_LOAD_IM2COLENSA_14ComposedLayoutINSA_7SwizzleILi1ELi4ELi3EEENSA_18smem_ptr_flag_bitsILi8EEENS10_INSB_IJNSC_ILi8EEESJ_EEENSB_IJSJ_SE_EEEEEEEvEENS19_INSA_23SM90_TMA_LOAD_MULTICASTENS1B_INS1C_ILi3ELi4ELi3EEES1F_NS10_INSB_IJSI_S1G_EEENSB_IJSE_SI_EEEEEEEvEEEENS_8epilogue10collective18CollectiveEpilogueINS1U_23Sm100TmaWarpSpecializedILi2ELi2ELi32ELb0ELb0EEEJSL_NSB_IJNS10_ISH_SE_EES1Z_EEESM_NSB_IJNSB_IJllllEEESE_S12_EEESM_S22_NS1U_6fusion15FusionCallbacksIS1Y_NS23_17LinearCombinationISM_fSM_fLNS_15FloatRoundStyleE2EEESL_S20_JEEENSA_5SM1004TMEM4LOAD26SM100_TMEM_LOAD_16dp32b32xES1A_NS1B_INS1C_ILi2ELi4ELi3EEES1F_NS10_INSB_IJS1G_SH_EEENSB_IJSH_SE_EEEEEEENSA_39AutoVectorizingCopyWithAssumedAlignmentILi128EEENSA_21SM90_TMA_STORE_IM2COLES2H_S2J_S2J_EEEvvEEEEvNT_6ParamsE,(.L_x_231 - _ZN7cutlass13device_kernelINS_4conv6kernel13ConvUniversalINS1_16ConvProblemShapeILNS1_8OperatorE1ELi3EEENS1_10collective14CollectiveConvINS1_47MainloopSm100TmaUmmaWarpSpecializedImplicitGemmILS5_1ELi34ELi3ELi1ELi2EN4cute5tupleIJNSA_1CILi2EEENSC_ILi1EEESE_EEEEENSB_IJNSC_ILi64EEENSC_ILi128EEENSB_IJNSC_ILi32EEEEEEEEENS_12float_e4m3_tESM_NSA_8TiledMMAINSA_8MMA_AtomIJNSA_10MMA_TraitsINSA_19SM100_MMA_F8F6F4_SSEJSM_SM_fSH_SI_NSA_17integral_constantINSA_4UMMA5MajorELST_0EEENSR_IST_LST_1EEENSR_INSS_7ScaleInELSW_0EEESX_EEEEEENSA_6LayoutINSB_IJSE_SE_SE_EEENSB_IJNSC_ILi0EEES12_S12_EEEEENSB_IJNSA_10UnderscoreES15_S15_EEEEENS7_6detail27Sm100ImplicitGemmTileTraitsINSA_20SM90_TMA_LOAD_IM2COLENSA_14ComposedLayoutINSA_7SwizzleILi1ELi4ELi3EEENSA_18smem_ptr_flag_bitsILi8EEENS10_INSB_IJNSC_ILi8EEESJ_EEENSB_IJSJ_SE_EEEEEEEvEENS19_INSA_23SM90_TMA_LOAD_MULTICASTENS1B_INS1C_ILi3ELi4ELi3EEES1F_NS10_INSB_IJSI_S1G_EEENSB_IJSE_SI_EEEEEEEvEEEENS_8epilogue10collective18CollectiveEpilogueINS1U_23Sm100TmaWarpSpecializedILi2ELi2ELi32ELb0ELb0EEEJSL_NSB_IJNS10_ISH_SE_EES1Z_EEESM_NSB_IJNSB_IJllllEEESE_S12_EEESM_S22_NS1U_6fusion15FusionCallbacksIS1Y_NS23_17LinearCombinationISM_fSM_fLNS_15FloatRoundStyleE2EEESL_S20_JEEENSA_5SM1004TMEM4LOAD26SM100_TMEM_LOAD_16dp32b32xES1A_NS1B_INS1C_ILi2ELi4ELi3EEES1F_NS10_INSB_IJS1G_SH_EEENSB_IJSH_SE_EEEEEEENSA_39AutoVectorizingCopyWithAssumedAlignmentILi128EEENSA_21SM90_TMA_STORE_IM2COLES2H_S2J_S2J_EEEvvEEEEvNT_6ParamsE)
        .other          _ZN7cutlass13device_kernelINS_4conv6kernel13ConvUniversalINS1_16ConvProblemShapeILNS1_8OperatorE1ELi3EEENS1_10collective14CollectiveConvINS1_47MainloopSm100TmaUmmaWarpSpecializedImplicitGemmILS5_1ELi34ELi3ELi1ELi2EN4cute5tupleIJNSA_1CILi2EEENSC_ILi1EEESE_EEEEENSB_IJNSC_ILi64EEENSC_ILi128EEENSB_IJNSC_ILi32EEEEEEEEENS_12float_e4m3_tESM_NSA_8TiledMMAINSA_8MMA_AtomIJNSA_10MMA_TraitsINSA_19SM100_MMA_F8F6F4_SSEJSM_SM_fSH_SI_NSA_17integral_constantINSA_4UMMA5MajorELST_0EEENSR_IST_LST_1EEENSR_INSS_7ScaleInELSW_0EEESX_EEEEEENSA_6LayoutINSB_IJSE_SE_SE_EEENSB_IJNSC_ILi0EEES12_S12_EEEEENSB_IJNSA_10UnderscoreES15_S15_EEEEENS7_6detail27Sm100ImplicitGemmTileTraitsINSA_20SM90_TMA_LOAD_IM2COLENSA_14ComposedLayoutINSA_7SwizzleILi1ELi4ELi3EEENSA_18smem_ptr_flag_bitsILi8EEENS10_INSB_IJNSC_ILi8EEESJ_EEENSB_IJSJ_SE_EEEEEEEvEENS19_INSA_23SM90_TMA_LOAD_MULTICASTENS1B_INS1C_ILi3ELi4ELi3EEES1F_NS10_INSB_IJSI_S1G_EEENSB_IJSE_SI_EEEEEEEvEEEENS_8epilogue10collective18CollectiveEpilogueINS1U_23Sm100TmaWarpSpecializedILi2ELi2ELi32ELb0ELb0EEEJSL_NSB_IJNS10_ISH_SE_EES1Z_EEESM_NSB_IJNSB_IJllllEEESE_S12_EEESM_S22_NS1U_6fusion15FusionCallbacksIS1Y_NS23_17LinearCombinationISM_fSM_fLNS_15FloatRoundStyleE2EEESL_S20_JEEENSA_5SM1004TMEM4LOAD26SM100_TMEM_LOAD_16dp32b32xES1A_NS1B_INS1C_ILi2ELi4ELi3EEES1F_NS10_INSB_IJS1G_SH_EEENSB_IJSH_SE_EEEEEEENSA_39AutoVectorizingCopyWithAssumedAlignmentILi128EEENSA_21SM90_TMA_STORE_IM2COLES2H_S2J_S2J_EEEvvEEEEvNT_6ParamsE,@"STO_CUDA_ENTRY STV_DEFAULT"
_ZN7cutlass13device_kernelINS_4conv6kernel13ConvUniversalINS1_16ConvProblemShapeILNS1_8OperatorE1ELi3EEENS1_10collective14CollectiveConvINS1_47MainloopSm100TmaUmmaWarpSpecializedImplicitGemmILS5_1ELi34ELi3ELi1ELi2EN4cute5tupleIJNSA_1CILi2EEENSC_ILi1EEESE_EEEEENSB_IJNSC_ILi64EEENSC_ILi128EEENSB_IJNSC_ILi32EEEEEEEEENS_12float_e4m3_tESM_NSA_8TiledMMAINSA_8MMA_AtomIJNSA_10MMA_TraitsINSA_19SM100_MMA_F8F6F4_SSEJSM_SM_fSH_SI_NSA_17integral_constantINSA_4UMMA5MajorELST_0EEENSR_IST_LST_1EEENSR_INSS_7ScaleInELSW_0EEESX_EEEEEENSA_6LayoutINSB_IJSE_SE_SE_EEENSB_IJNSC_ILi0EEES12_S12_EEEEENSB_IJNSA_10UnderscoreES15_S15_EEEEENS7_6detail27Sm100ImplicitGemmTileTraitsINSA_20SM90_TMA_LOAD_IM2COLENSA_14ComposedLayoutINSA_7SwizzleILi1ELi4ELi3EEENSA_18smem_ptr_flag_bitsILi8EEENS10_INSB_IJNSC_ILi8EEESJ_EEENSB_IJSJ_SE_EEEEEEEvEENS19_INSA_23SM90_TMA_LOAD_MULTICASTENS1B_INS1C_ILi3ELi4ELi3EEES1F_NS10_INSB_IJSI_S1G_EEENSB_IJSE_SI_EEEEEEEvEEEENS_8epilogue10collective18CollectiveEpilogueINS1U_23Sm100TmaWarpSpecializedILi2ELi2ELi32ELb0ELb0EEEJSL_NSB_IJNS10_ISH_SE_EES1Z_EEESM_NSB_IJNSB_IJllllEEESE_S12_EEESM_S22_NS1U_6fusion15FusionCallbacksIS1Y_NS23_17LinearCombinationISM_fSM_fLNS_15FloatRoundStyleE2EEESL_S20_JEEENSA_5SM1004TMEM4LOAD26SM100_TMEM_LOAD_16dp32b32xES1A_NS1B_INS1C_ILi2ELi4ELi3EEES1F_NS10_INSB_IJS1G_SH_EEENSB_IJSH_SE_EEEEEEENSA_39AutoVectorizingCopyWithAssumedAlignmentILi128EEENSA_21SM90_TMA_STORE_IM2COLES2H_S2J_S2J_EEEvvEEEEvNT_6ParamsE:
[----:B------:R-:W1:Y:S01]  /*0000*/  LDC R1, c[0x0][0x37c] ;  /* 0x0000df00ff017b82 */ /* 0x000e620000000800 */
[----:B------:R-:W2:Y:S01]  /*0010*/  S2R R92, SR_TID.X ;  /* 0x00000000005c7919 */ /* 0x000ea20000002100 */
[----:B------:R-:W3:Y:S01]  /*0020*/  LDCU.64 UR8, c[0x0][0x990] ;  /* 0x00013200ff0877ac */ /* 0x000ee20008000a00 */
[----:B-1----:R-:W-:Y:S01]  /*0030*/  VIADD R1, R1, 0xfffffff8 ;  /* 0xfffffff801017836 */ /* 0x002fe20000000000 */
[----:B------:R-:W-:Y:S02]  /*0040*/  PRMT R94, RZ, 0x7610, R94 ;  /* 0x00007610ff5e7816 */ /* 0x000fe4000000005e */
[----:B------:R-:W-:Y:S01]  /*0050*/  ELECT P3, URZ, PT ;  /* 0x0000000000ff782f */ /* 0x000fe20003860000 */
[----:B---3--:R-:W-:-:S04]  /*0060*/  UISETP.NE.U32.AND UP0, UPT, UR8, URZ, UPT ;  /* 0x000000ff0800728c */ /* 0x008fc8000bf05070 */
[----:B------:R-:W-:Y:S01]  /*0070*/  UISETP.NE.AND.EX UP0, UPT, UR9, URZ, UPT, UP0 ;  /* 0x000000ff0900728c */ /* 0x000fe2000bf05300 */
[----:B--2---:R-:W-:-:S05]  /*0080*/  SHF.R.U32.HI R95, RZ, 0x5, R92 ;  /* 0x00000005ff5f7819 */ /* 0x004fca000001165c */
[----:B------:R-:W1:Y:S02]  /*0090*/  SHFL.IDX PT, R0, R95, RZ, 0x1f ;  /* 0x00001fff5f007589 */ /* 0x000e6400000e0000 */
[----:B-1----:R-:W-:Y:S01]  /*00a0*/  R2UR UR18, R0 ;  /* 0x00000000001272ca */ /* 0x002fe200000e0000 */
[----:B------:R-:W-:-:S14]  /*00b0*/  BRA.U UP0, `(.L_x_0) ;  /* 0x0000000100307547 */ /* 0x000fdc000b800000 */
[----:B------:R-:W1:Y:S02]  /*00c0*/  LDCU.64 UR4, c[0x0][0x988] ;  /* 0x00013100ff0477ac */ /* 0x000e640008000a00 */
[----:B-1----:R-:W-:-:S04]  /*00d0*/  UISETP.NE.U32.AND UP0, UPT, UR4, URZ, UPT ;  /* 0x000000ff0400728c */ /* 0x002fc8000bf05070 */
[----:B------:R-:W-:-:S09]  /*00e0*/  UISETP.NE.AND.EX UP0, UPT, UR5, URZ, UPT, UP0 ;  /* 0x000000ff0500728c */ /* 0x000fd2000bf05300 */
[----:B------:R-:W-:Y:S05]  /*00f0*/  BRA.U !UP0, `(.L_x_1) ;  /* 0x0000000108147547 */ /* 0x000fea000b800000 */
[----:B------:R-:W1:Y:S01]  /*0100*/  LDC.64 R2, c[0x0][0x988] ;  /* 0x00026200ff027b82 */ /* 0x000e620000000a00 */
[----:B------:R-:W1:Y:S02]  /*0110*/  LDCU.64 UR4, c[0x0][0x358] ;  /* 0x00006b00ff0477ac */ /* 0x000e640008000a00 */
[----:B-1----:R1:W5:Y:S01]  /*0120*/  LDG.E R41, desc[UR4][R2.64] ;  /* 0x0000000402297981 */ /* 0x002362000c1e1900 */
[----:B------:R-:W-:Y:S01]  /*0130*/  HFMA2 R94, -RZ, RZ, 0, 5.9604644775390625e-08 ;  /* 0x00000001ff5e7431 */ /* 0x000fe200000001ff */
[----:B------:R-:W-:Y:S05]  /*0140*/  BRA `(.L_x_0) ;  /* 0x00000000000c7947 */ /* 0x000fea0003800000 */
.L_x_1:
[----:B------:R-:W1:Y:S01]  /*0150*/  LDCU UR4, c[0x0][0x980] ;  /* 0x00013000ff0477ac */ /* 0x000e620008000800 */
[----:B------:R-:W-:Y:S01]  /*0160*/  HFMA2 R94, -RZ, RZ, 0, 5.9604644775390625e-08 ;  /* 0x00000001ff5e7431 */ /* 0x000fe200000001ff */
[----:B-1----:R-:W-:-:S07]  /*0170*/  MOV R41, UR4 ;  /* 0x0000000400297c02 */ /* 0x002fce0008000f00 */
.L_x_0:
[----:B------:R-:W2:Y:S02]  /*0180*/  LDCU.64 UR4, c[0x0][0x9b0] ;  /* 0x00013600ff0477ac */ /* 0x000ea40008000a00 */
[----:B--2---:R-:W-:-:S04]  /*0190*/  UISETP.NE.U32.AND UP0, UPT, UR4, URZ, UPT ;  /* 0x000000ff0400728c */ /* 0x004fc8000bf05070 */
[----:B------:R-:W-:-:S09]  /*01a0*/  UISETP.NE.AND.EX UP0, UPT, UR5, URZ, UPT, UP0 ;  /* 0x000000ff0500728c */ /* 0x000fd2000bf05300 */
[----:B------:R-:W-:Y:S05]  /*01b0*/  BRA.U UP0, `(.L_x_2) ;  /* 0x0000000100287547 */ /* 0x000fea000b800000 */
[----:B------:R-:W2:Y:S02]  /*01c0*/  LDCU.64 UR4, c[0x0][0x9a8] ;  /* 0x00013500ff0477ac */ /* 0x000ea40008000a00 */
[----:B--2---:R-:W-:-:S04]  /*01d0*/  UISETP.NE.U32.AND UP0, UPT, UR4, URZ, UPT ;  /* 0x000000ff0400728c */ /* 0x004fc8000bf05070 */
[----:B------:R-:W-:-:S09]  /*01e0*/  UISETP.NE.AND.EX UP0, UPT, UR5, URZ, UPT, UP0 ;  /* 0x000000ff0500728c */ /* 0x000fd2000bf05300 */
[----:B------:R-:W-:Y:S05]  /*01f0*/  BRA.U !UP0, `(.L_x_3) ;  /* 0x0000000108107547 */ /* 0x000fea000b800000 */
[----:B------:R-:W2:Y:S01]  /*0200*/  LDC.64 R38, c[0x0][0x9a8] ;  /* 0x00026a00ff267b82 */ /* 0x000ea20000000a00 */
[----:B------:R-:W2:Y:S02]  /*0210*/  LDCU.64 UR4, c[0x0][0x358] ;  /* 0x00006b00ff0477ac */ /* 0x000ea40008000a00 */
[----:B--2---:R2:W5:Y:S01]  /*0220*/  LDG.E R38, desc[UR4][R38.64] ;  /* 0x0000000426267981 */ /* 0x004562000c1e1900 */
[----:B------:R-:W-:Y:S05]  /*0230*/  BRA `(.L_x_2) ;  /* 0x0000000000087947 */ /* 0x000fea0003800000 */
.L_x_3:
[----:B------:R-:W2:Y:S02]  /*0240*/  LDCU UR4, c[0x0][0x9a0] ;  /* 0x00013400ff0477ac */ /* 0x000ea40008000800 */
[----:B--2---:R-:W-:Y:S02]  /*0250*/  MOV R38, UR4 ;  /* 0x0000000400267c02 */ /* 0x004fe40008000f00 */
.L_x_2:
[----:B------:R-:W-:Y:S01]  /*0260*/  IMAD.U32 R0, RZ, RZ, UR18 ;  /* 0x00000012ff007e24 */ /* 0x000fe2000f8e00ff */
[----:B------:R-:W-:Y:S04]  /*0270*/  BSSY.RECONVERGENT B0, `(.L_x_4) ;  /* 0x000000c000007945 */ /* 0x000fe80003800200 */
[C---:B------:R-:W-:Y:S02]  /*0280*/  ISETP.NE.OR P1, PT, R0.reuse, 0x1, !P3 ;  /* 0x000000010000780c */ /* 0x040fe40005f25670 */
[----:B------:R-:W-:-:S11]  /*0290*/  ISETP.NE.OR P0, PT, R0, 0x3, !P3 ;  /* 0x000000030000780c */ /* 0x000fd60005f05670 */
[----:B------:R-:W-:Y:S05]  /*02a0*/  @P1 BRA `(.L_x_5) ;  /* 0x0000000000201947 */ /* 0x000fea0003800000 */
[----:B------:R-:W3:Y:S02]  /*02b0*/  LDCU.64 UR4, c[0x0][0x348] ;  /* 0x00006900ff0477ac */ /* 0x000ee40008000a00 */
[----:B---3--:R-:W-:Y:S02]  /*02c0*/  UIADD3 UR6, UP1, UPT, UR4, 0x80, URZ ;  /* 0x0000008004067890 */ /* 0x008fe4000ff3e0ff */
[----:B------:R-:W-:Y:S02]  /*02d0*/  UIADD3 UR4, UP0, UPT, UR4, 0x200, URZ ;  /* 0x0000020004047890 */ /* 0x000fe4000ff1e0ff */
[----:B------:R-:W-:Y:S02]  /*02e0*/  UIADD3.X UR7, UPT, UPT, URZ, UR5, URZ, UP1, !UPT ;  /* 0x00000005ff077290 */ /* 0x000fe40008ffe4ff */
[----:B------:R-:W-:-:S07]  /*02f0*/  UIADD3.X UR5, UPT, UPT, URZ, UR5, URZ, UP0, !UPT ;  /* 0x00000005ff057290 */ /* 0x000fce00087fe4ff */
[----:B------:R3:W-:Y:S02]  /*0300*/  UTMACCTL.PF [UR6] ;  /* 0x00000000060079b9 */ /* 0x0007e40008040000 */
[----:B------:R3:W-:Y:S02]  /*0310*/  UTMACCTL.PF [UR4] ;  /* 0x00000000040079b9 */ /* 0x0007e40008040000 */
[----:B---3--:R-:W-:Y:S01]  /*0320*/  NOP ;  /* 0x0000000000007918 */ /* 0x008fe20000000000 */
.L_x_5:
[----:B------:R-:W-:Y:S05]  /*0330*/  BSYNC.RECONVERGENT B0 ;  /* 0x0000000000007941 */ /* 0x000fea0003800200 */
.L_x_4:
[----:B------:R-:W-:Y:S04]  /*0340*/  BSSY.RECONVERGENT B0, `(.L_x_6) ;  /* 0x000000a000007945 */ /* 0x000fe80003800200 */
        /* <DEDUP_REMOVED lines=9> */
.L_x_7:
[----:B------:R-:W-:Y:S05]  /*03e0*/  BSYNC.RECONVERGENT B0 ;  /* 0x0000000000007941 */ /* 0x000fea0003800200 */
.L_x_6:
[----:B------:R-:W3:Y:S01]  /*03f0*/  LDCU.64 UR4, c[0x0][0x988] ;  /* 0x00013100ff0477ac */ /* 0x000ee20008000a00 */
[----:B------:R-:W-:Y:S02]  /*0400*/  UISETP.EQ.U32.AND UP2, UPT, UR8, URZ, UPT ;  /* 0x000000ff0800728c */ /* 0x000fe4000bf42070 */
[----:B------:R-:W-:Y:S02]  /*0410*/  UPLOP3.LUT UP3, UPT, UPT, UPT, UPT, 0x80, 0x8 ;  /* 0x000000000008789c */ /* 0x000fe40003f6f070 */
[----:B---3--:R-:W-:-:S04]  /*0420*/  UISETP.NE.U32.AND UP0, UPT, UR4, URZ, UPT ;  /* 0x000000ff0400728c */ /* 0x008fc8000bf05070 */
[----:B------:R-:W-:-:S04]  /*0430*/  UISETP.NE.AND.EX UP1, UPT, UR5, URZ, UPT, UP0 ;  /* 0x000000ff0500728c */ /* 0x000fc8000bf25300 */
[----:B------:R-:W-:-:S04]  /*0440*/  UISETP.EQ.OR.EX UP4, UPT, UR9, URZ, !UP1, UP2 ;  /* 0x000000ff0900728c */ /* 0x000fc8000cf82720 */
[----:B------:R-:W-:-:S06]  /*0450*/  UP2UR UR4, UPR, URZ, 0x10 ;  /* 0x00000010ff047883 */ /* 0x000fcc0008000000 */
[----:B------:R-:W-:Y:S01]  /*0460*/  MOV R105, UR4 ;  /* 0x0000000400697c02 */ /* 0x000fe20008000f00 */
[----:B------:R-:W-:Y:S06]  /*0470*/  BRA.U !UP4, `(.L_x_8) ;  /* 0x000000010c207547 */ /* 0x000fec000b800000 */
[----:B------:R-:W-:Y:S01]  /*0480*/  UISETP.NE.U32.AND UP2, UPT, UR8, URZ, UPT ;  /* 0x000000ff0800728c */ /* 0x000fe2000bf45070 */
[----:B-----5:R-:W-:Y:S01]  /*0490*/  FSETP.NEU.AND P0, PT, R41, RZ, PT ;  /* 0x000000ff2900720b */ /* 0x020fe20003f0d000 */
[----:B------:R-:W-:Y:S02]  /*04a0*/  USEL UR4, URZ, 0xffffffff, UP1 ;  /* 0xffffffffff047887 */ /* 0x000fe40008800000 */
[----:B------:R-:W-:-:S10]  /*04b0*/  UISETP.NE.AND.EX UP2, UPT, UR9, URZ, UPT, UP2 ;  /* 0x000000ff0900728c */ /* 0x000fd4000bf45320 */
[----:B------:R-:W-:Y:S01]  /*04c0*/  VOTEU.ANY UP0, P0 ;  /* 0x0000000000ff7886 */ /* 0x000fe20000000100 */
[----:B------:R-:W-:-:S04]  /*04d0*/  @!UP2 USEL UR4, URZ, 0xffffffff, UP0 ;  /* 0xffffffffff04a887 */ /* 0x000fc80008000000 */
[----:B------:R-:W-:-:S04]  /*04e0*/  ULOP3.LUT UR4, UR4, 0x1, URZ, 0xc0, !UPT ;  /* 0x0000000104047892 */ /* 0x000fc8000f8ec0ff */
[----:B------:R-:W-:-:S11]  /*04f0*/  UISETP.NE.U32.AND UP3, UPT, UR4, 0x1, UPT ;  /* 0x000000010400788c */ /* 0x000fd6000bf65070 */
.L_x_8:
[----:B-1----:R-:W1:Y:S02]  /*0500*/  SHFL.IDX PT, R2, R95, RZ, 0x1f ;  /* 0x00001fff5f027589 */ /* 0x002e6400000e0000 */
[----:B-1----:R-:W-:-:S13]  /*0510*/  ISETP.NE.AND P0, PT, R2, RZ, PT ;  /* 0x000000ff0200720c */ /* 0x002fda0003f05270 */
[----:B------:R-:W-:Y:S05]  /*0520*/  @P0 BRA `(.L_x_9) ;  /* 0x0000000400540947 */ /* 0x000fea0003800000 */
[----:B------:R-:W-:Y:S01]  /*0530*/  ELECT P0, URZ, PT ;  /* 0x0000000000ff782f */ /* 0x000fe20003800000 */
[----:B------:R-:W-:-:S12]  /*0540*/  BSSY.RECONVERGENT B0, `(.L_x_9) ;  /* 0x0000053000007945 */ /* 0x000fd80003800200 */
[----:B------:R-:W-:Y:S05]  /*0550*/  @!P0 BRA `(.L_x_10) ;  /* 0x0000000400448947 */ /* 0x000fea0003800000 */
[----:B------:R-:W1:Y:S01]  /*0560*/  S2UR UR4, SR_CgaCtaId ;  /* 0x00000000000479c3 */ /* 0x000e620000008800 */
[----:B------:R-:W-:Y:S01]  /*0570*/  UMOV UR5, 0x400 ;  /* 0x0000040000057882 */ /* 0x000fe20000000000 */
[----:B------:R-:W-:Y:S01]  /*0580*/  UMOV UR8, 0x1 ;  /* 0x0000000100087882 */ /* 0x000fe20000000000 */
[----:B------:R-:W-:Y:S01]  /*0590*/  UMOV UR6, 0x2 ;  /* 0x0000000200067882 */ /* 0x000fe20000000000 */
[----:B------:R-:W-:-:S04]  /*05a0*/  UIADD3 UR8, UPT, UPT, -UR8, 0x100000, URZ ;  /* 0x0010000008087890 */ /* 0x000fc8000fffe1ff */
[----:B------:R-:W-:Y:S02]  /*05b0*/  USHF.L.U32 UR9, UR8, 0xb, URZ ;  /* 0x0000000b08097899 */ /* 0x000fe400080006ff */
[----:B------:R-:W-:Y:S02]  /*05c0*/  USHF.L.U32 UR8, UR8, 0x1, URZ ;  /* 0x0000000108087899 */ /* 0x000fe400080006ff */
[----:B------:R-:W-:-:S04]  /*05d0*/  UIADD3 UR6, UPT, UPT, -UR6, 0x100000, URZ ;  /* 0x0010000006067890 */ /* 0x000fc8000fffe1ff */
[----:B------:R-:W-:Y:S02]  /*05e0*/  USHF.L.U32 UR7, UR6, 0xb, URZ ;  /* 0x0000000b06077899 */ /* 0x000fe400080006ff */
[----:B------:R-:W-:Y:S02]  /*05f0*/  USHF.L.U32 UR6, UR6, 0x1, URZ ;  /* 0x0000000106067899 */ /* 0x000fe400080006ff */
[----:B-1----:R-:W-:Y:S01]  /*0600*/  ULEA UR4, UR4, UR5, 0x18 ;  /* 0x0000000504047291 */ /* 0x002fe2000f8ec0ff */
[----:B------:R-:W1:Y:S11]  /*0610*/  FENCE.VIEW.ASYNC.S ;  /* 0x00000000000073c6 */ /* 0x000e760000000000 */
[----:B-1----:R1:W3:Y:S01]  /*0620*/  SYNCS.EXCH.64 URZ, [UR4], UR8 ;  /* 0x0000000804ff75b2 */ /* 0x0022e20008000100 */
[----:B------:R1:W4:Y:S01]  /*0630*/  SYNCS.EXCH.64 URZ, [UR4+0x110], UR6 ;  /* 0x0001100604ff75b2 */ /* 0x0003220008000100 */
[----:B------:R1:W1:Y:S01]  /*0640*/  SYNCS.EXCH.64 URZ, [UR4+0x8], UR8 ;  /* 0x0000080804ff75b2 */ /* 0x0002620008000100 */
        /* <DEDUP_REMOVED lines=65> */
[----:B---34-:R-:W-:Y:S01]  /*0a60*/  NOP ;  /* 0x0000000000007918 */ /* 0x018fe20000000000 */
.L_x_10:
[----:B-1----:R-:W-:Y:S05]  /*0a70*/  BSYNC.RECONVERGENT B0 ;  /* 0x0000000000007941 */ /* 0x002fea0003800200 */
.L_x_9:
[----:B------:R-:W1:Y:S01]  /*0a80*/  SHFL.IDX PT, R2, R95, RZ, 0x1f ;  /* 0x00001fff5f027589 */ /* 0x000e6200000e0000 */
[----:B------:R-:W-:Y:S01]  /*0a90*/  NOP ;  /* 0x0000000000007918 */ /* 0x000fe20000000000 */
[----:B-1----:R-:W-:-:S13]  /*0aa0*/  ISETP.NE.AND P0, PT, R2, 0x1, PT ;  /* 0x000000010200780c */ /* 0x002fda0003f05270 */
[----:B------:R-:W-:Y:S05]  /*0ab0*/  @P0 BRA `(.L_x_11) ;  /* 0x0000000000480947 */ /* 0x000fea0003800000 */
        /* <DEDUP_REMOVED lines=9> */
[----:B------:R-:W-:Y:S01]  /*0b50*/  USHF.L.U32 UR6, UR6, 0x1, URZ ;  /* 0x0000000106067899 */ /* 0x000fe200080006ff */
[----:B------:R-:W-:Y:S01]  /*0b60*/  ELECT P0, URZ, PT ;  /* 0x0000000000ff782f */ /* 0x000fe20003800000 */
[----:B-1----:R-:W-:Y:S01]  /*0b70*/  ULEA UR4, UR4, UR5, 0x18 ;  /* 0x0000000504047291 */ /* 0x002fe2000f8ec0ff */
[----:B------:R-:W1:Y:S11]  /*0b80*/  FENCE.VIEW.ASYNC.S ;  /* 0x00000000000073c6 */ /* 0x000e760000000000 */
[----:B-1----:R1:W3:Y:S01]  /*0b90*/  SYNCS.EXCH.64 URZ, [UR4+0x220], UR8 ;  /* 0x0002200804ff75b2 */ /* 0x0022e20008000100 */
[----:B------:R1:W4:Y:S01]  /*0ba0*/  SYNCS.EXCH.64 URZ, [UR4+0x230], UR6 ;  /* 0x0002300604ff75b2 */ /* 0x0003220008000100 */
[----:B------:R1:W1:Y:S01]  /*0bb0*/  SYNCS.EXCH.64 URZ, [UR4+0x228], UR8 ;  /* 0x0002280804ff75b2 */ /* 0x0002620008000100 */
[----:B------:R1:W1:Y:S01]  /*0bc0*/  SYNCS.EXCH.64 URZ, [UR4+0x238], UR6 ;  /* 0x0002380604ff75b2 */ /* 0x0002620008000100 */
[----:B------:R-:W-:Y:S01]  /*0bd0*/  NOP ;  /* 0x0000000000007918 */ /* 0x000fe20000000000 */
.L_x_11:
[----:B------:R-:W2:Y:S01]  /*0be0*/  SHFL.IDX PT, R2, R95, RZ, 0x1f ;  /* 0x00001fff5f027589 */ /* 0x000ea200000e0000 */
[----:B------:R-:W-:Y:S01]  /*0bf0*/  NOP ;  /* 0x0000000000007918 */ /* 0x000fe20000000000 */
[----:B--2---:R-:W-:-:S13]  /*0c00*/  ISETP.NE.AND P0, PT, R2, 0x3, PT ;  /* 0x000000030200780c */ /* 0x004fda0003f05270 */
[----:B------:R-:W-:Y:S05]  /*0c10*/  @P0 BRA `(.L_x_12) ;  /* 0x0000000000300947 */ /* 0x000fea0003800000 */
[----:B-1----:R-:W1:Y:S01]  /*0c20*/  S2UR UR4, SR_CgaCtaId ;  /* 0x00000000000479c3 */ /* 0x002e620000008800 */
[----:B------:R-:W-:Y:S01]  /*0c30*/  UMOV UR6, 0x400 ;  /* 0x0000040000067882 */ /* 0x000fe20000000000 */
[----:B------:R-:W-:Y:S01]  /*0c40*/  UMOV UR5, 0x20 ;  /* 0x0000002000057882 */ /* 0x000fe20000000000 */
[----:B------:R-:W-:Y:S01]  /*0c50*/  ELECT P0, URZ, PT ;  /* 0x0000000000ff782f */ /* 0x000fe20003800000 */
[----:B-1----:R-:W-:Y:S02]  /*0c60*/  ULEA UR6, UR4, UR6, 0x18 ;  /* 0x0000000604067291 */ /* 0x002fe4000f8ec0ff */
[----:B------:R-:W-:-:S04]  /*0c70*/  UIADD3 UR4, UPT, UPT, -UR5, 0x100000, URZ ;  /* 0x0010000005047890 */ /* 0x000fc8000fffe1ff */
[----:B------:R-:W-:Y:S02]  /*0c80*/  USHF.L.U32 UR5, UR4, 0xb, URZ ;  /* 0x0000000b04057899 */ /* 0x000fe400080006ff */
[----:B------:R-:W-:Y:S01]  /*0c90*/  USHF.L.U32 UR4, UR4, 0x1, URZ ;  /* 0x0000000104047899 */ /* 0x000fe200080006ff */
[----:B------:R-:W1:Y:S11]  /*0ca0*/  FENCE.VIEW.ASYNC.S ;  /* 0x00000000000073c6 */ /* 0x000e760000000000 */
[----:B-1----:R2:W1:Y:S01]  /*0cb0*/  SYNCS.EXCH.64 URZ, [UR6+0x240], UR4 ;  /* 0x0002400406ff75b2 */ /* 0x0024620008000100 */
[----:B------:R2:W1:Y:S02]  /*0cc0*/  SYNCS.EXCH.64 URZ, [UR6+0x248], UR4 ;  /* 0x0002480406ff75b2 */ /* 0x0004640008000100 */
[----:B--2---:R-:W-:Y:S01]  /*0cd0*/  NOP ;  /* 0x0000000000007918 */ /* 0x004fe20000000000 */
.L_x_12:
[----:B------:R-:W2:Y:S01]  /*0ce0*/  SHFL.IDX PT, R2, R95, RZ, 0x1f ;  /* 0x00001fff5f027589 */ /* 0x000ea200000e0000 */
[----:B------:R-:W-:Y:S01]  /*0cf0*/  NOP ;  /* 0x0000000000007918 */ /* 0x000fe20000000000 */
[----:B--2---:R-:W-:-:S13]  /*0d00*/  ISETP.NE.AND P0, PT, R2, 0x4, PT ;  /* 0x000000040200780c */ /* 0x004fda0003f05270 */
[----:B------:R-:W-:Y:S05]  /*0d10*/  @P0 BRA `(.L_x_13) ;  /* 0x0000000000440947 */ /* 0x000fea0003800000 */
[----:B-1----:R-:W1:Y:S01]  /*0d20*/  S2UR UR6, SR_CgaCtaId ;  /* 0x00000000000679c3 */ /* 0x002e620000008800 */
[----:B------:R-:W-:Y:S01]  /*0d30*/  UMOV UR4, 0x1e0 ;  /* 0x000001e000047882 */ /* 0x000fe20000000000 */
[----:B------:R-:W-:Y:S01]  /*0d40*/  UMOV UR5, 0x400 ;  /* 0x0000040000057882 */ /* 0x000fe20000000000 */
[----:B------:R-:W-:Y:S01]  /*0d50*/  USEL UR4, UR4, 0x1a0, UP3 ;  /* 0x000001a004047887 */ /* 0x000fe20009800000 */
[----:B------:R-:W-:Y:S01]  /*0d60*/  UMOV UR8, 0x1 ;  /* 0x0000000100087882 */ /* 0x000fe20000000000 */
[----:B------:R-:W-:Y:S01]  /*0d70*/  ELECT P0, URZ, PT ;  /* 0x0000000000ff782f */ /* 0x000fe20003800000 */
[----:B------:R-:W-:-:S04]  /*0d80*/  UIADD3 UR8, UPT, UPT, -UR8, 0x100000, URZ ;  /* 0x0010000008087890 */ /* 0x000fc8000fffe1ff */
[----:B------:R-:W-:Y:S02]  /*0d90*/  USHF.L.U32 UR9, UR8, 0xb, URZ ;  /* 0x0000000b08097899 */ /* 0x000fe400080006ff */
[----:B------:R-:W-:Y:S02]  /*0da0*/  USHF.L.U32 UR8, UR8, 0x1, URZ ;  /* 0x0000000108087899 */ /* 0x000fe400080006ff */
[----:B-1----:R-:W-:Y:S02]  /*0db0*/  ULEA UR6, UR6, UR5, 0x18 ;  /* 0x0000000506067291 */ /* 0x002fe4000f8ec0ff */
[----:B------:R-:W-:-:S04]  /*0dc0*/  UIADD3 UR4, UPT, UPT, -UR4, 0x100000, URZ ;  /* 0x0010000004047890 */ /* 0x000fc8000fffe1ff */
[----:B------:R-:W-:Y:S02]  /*0dd0*/  USHF.L.U32 UR5, UR4, 0xb, URZ ;  /* 0x0000000b04057899 */ /* 0x000fe400080006ff */
[----:B------:R-:W-:Y:S01]  /*0de0*/  USHF.L.U32 UR4, UR4, 0x1, URZ ;  /* 0x0000000104047899 */ /* 0x000fe200080006ff */
[----:B------:R-:W1:Y:S03]  /*0df0*/  FENCE.VIEW.ASYNC.S ;  /* 0x00000000000073c6 */ /* 0x000e660000000000 */
[----:B-1----:R2:W1:Y:S08]  /*0e00*/  SYNCS.EXCH.64 URZ, [UR6+0x250], UR8 ;  /* 0x0002500806ff75b2 */ /* 0x0024700008000100 */
[----:B------:R2:W1:Y:S02]  /*0e10*/  SYNCS.EXCH.64 URZ, [UR6+0x258], UR4 ;  /* 0x0002580406ff75b2 */ /* 0x0004640008000100 */
[----:B--2---:R-:W-:Y:S01]  /*0e20*/  NOP ;  /* 0x0000000000007918 */ /* 0x004fe20000000000 */
.L_x_13:
[----:B------:R-:W2:Y:S01]  /*0e30*/  SHFL.IDX PT, R2, R95, RZ, 0x1f ;  /* 0x00001fff5f027589 */ /* 0x000ea200000e0000 */
[----:B------:R-:W-:Y:S01]  /*0e40*/  NOP ;  /* 0x0000000000007918 */ /* 0x000fe20000000000 */
[----:B--2---:R-:W-:-:S13]  /*0e50*/  ISETP.NE.AND P0, PT, R2, 0x5, PT ;  /* 0x000000050200780c */ /* 0x004fda0003f05270 */
[----:B------:R-:W-:Y:S05]  /*0e60*/  @P0 BRA `(.L_x_14) ;  /* 0x0000000000480947 */ /* 0x000fea0003800000 */
[----:B------:R-:W2:Y:S01]  /*0e70*/  S2UR UR5, SR_CgaCtaId ;  /* 0x00000000000579c3 */ /* 0x000ea20000008800 */
[----:B-1----:R-:W-:Y:S01]  /*0e80*/  UMOV UR4, 0x400 ;  /* 0x0000040000047882 */ /* 0x002fe20000000000 */
        /* <DEDUP_REMOVED lines=9> */
[----:B--2---:R-:W-:Y:S01]  /*0f20*/  ULEA UR4, UR5, UR4, 0x18 ;  /* 0x0000000405047291 */ /* 0x004fe2000f8ec0ff */
[----:B------:R-:W1:Y:S11]  /*0f30*/  FENCE.VIEW.ASYNC.S ;  /* 0x00000000000073c6 */ /* 0x000e760000000000 */
[----:B-1----:R2:W1:Y:S01]  /*0f40*/  SYNCS.EXCH.64 URZ, [UR4+0x260], UR8 ;  /* 0x0002600804ff75b2 */ /* 0x0024620008000100 */
[----:B------:R2:W1:Y:S01]  /*0f50*/  SYNCS.EXCH.64 URZ, [UR4+0x270], UR6 ;  /* 0x0002700604ff75b2 */ /* 0x0004620008000100 */
[----:B------:R2:W1:Y:S01]  /*0f60*/  SYNCS.EXCH.64 URZ, [UR4+0x268], UR8 ;  /* 0x0002680804ff75b2 */ /* 0x0004620008000100 */
[----:B------:R2:W1:Y:S02]  /*0f70*/  SYNCS.EXCH.64 URZ, [UR4+0x278], UR6 ;  /* 0x0002780604ff75b2 */ /* 0x0004640008000100 */
[----:B--2---:R-:W-:Y:S01]  /*0f80*/  NOP ;  /* 0x0000000000007918 */ /* 0x004fe20000000000 */
.L_x_14:
[----:B-1----:R-:W1:Y:S01]  /*0f90*/  LDCU UR4, c[0x0][0x36c] ;  /* 0x00006d80ff0477ac */ /* 0x002e620008000800 */
[----:B------:R-:W-:Y:S01]  /*0fa0*/  ISETP.NE.OR P3, PT, R0, 0x2, !P3 ;  /* 0x000000020000780c */ /* 0x000fe20005f65670 */
[----:B------:R-:W-:Y:S01]  /*0fb0*/  NOP ;  /* 0x0000000000007918 */ /* 0x000fe20000000000 */
[----:B------:R-:W-:Y:S01]  /*0fc0*/  LOP3.LUT R0, R92, 0x1f, RZ, 0xc0, !PT ;  /* 0x0000001f5c007812 */ /* 0x000fe200078ec0ff */
[----:B------:R-:W-:Y:S02]  /*0fd0*/  UISETP.NE.AND UP4, UPT, UR18, 0x2, UPT ;  /* 0x000000021200788c */ /* 0x000fe4000bf85270 */
[----:B------:R-:W-:Y:S02]  /*0fe0*/  UISETP.NE.AND UP5, UPT, UR18, URZ, UPT ;  /* 0x000000ff1200728c */ /* 0x000fe4000bfa5270 */
[----:B-1----:R-:W-:-:S09]  /*0ff0*/  UISETP.EQ.U32.AND UP6, UPT, UR4, 0x1, UPT ;  /* 0x000000010400788c */ /* 0x002fd2000bfc2070 */
[----:B------:R-:W-:Y:S05]  /*1000*/  BRA.U !UP6, `(.L_x_15) ;  /* 0x000000010e087547 */ /* 0x000fea000b800000 */
[----:B---34-:R-:W-:Y:S01]  /*1010*/  UCGABAR_ARV ;  /* 0x00000000000079c7 */ /* 0x018fe20008000000 */
[----:B------:R-:W-:Y:S05]  /*1020*/  BRA `(.L_x_16) ;  /* 0x0000000000047947 */ /* 0x000fea0003800000 */
.L_x_15:
[----:B---34-:R-:W-:Y:S01]  /*1030*/  NOP ;  /* 0x0000000000007918 */ /* 0x018fe20000000000 */
.L_x_16:
[----:B------:R-:W1:Y:S01]  /*1040*/  S2R R4, SR_CTAID.Y ;  /* 0x0000000000047919 */ /* 0x000e620000002600 */
[----:B------:R-:W2:Y:S01]  /*1050*/  S2UR UR50, SR_CTAID.X ;  /* 0x00000000003279c3 */ /* 0x000ea20000002500 */
[----:B------:R-:W-:-:S05]  /*1060*/  CS2R.32 R86, SR_CgaSize ;  /* 0x0000000000567805 */ /* 0x000fca0000008a00 */
[----:B------:R-:W-:-:S05]  /*1070*/  IMAD R86, R86, -0xa0, RZ ;  /* 0xffffff6056567824 */ /* 0x000fca00078e02ff */
[----:B------:R-:W-:-:S14]  /*1080*/  R2UR UR4, R86 ;  /* 0x00000000560472ca */ /* 0x000fdc00000e0000 */
[----:B------:R-:W3:Y:S01]  /*1090*/  LDCU UR4, c[0x0][UR4+0x2b4] ;  /* 0x00005680040477ac */ /* 0x000ee20008000800 */
[----:B------:R-:W-:-:S05]  /*10a0*/  CS2R.32 R86, SR_CgaSize ;  /* 0x0000000000567805 */ /* 0x000fca0000008a00 */
[----:B------:R-:W-:-:S05]  /*10b0*/  IMAD R86, R86, -0xa0, RZ ;  /* 0xffffff6056567824 */ /* 0x000fca00078e02ff */
[----:B------:R-:W-:-:S14]  /*10c0*/  R2UR UR5, R86 ;  /* 0x00000000560572ca */ /* 0x000fdc00000e0000 */
[----:B------:R-:W4:Y:S01]  /*10d0*/  LDCU UR5, c[0x0][UR5+0x2b0] ;  /* 0x00005600050577ac */ /* 0x000f220008000800 */
[----:B------:R-:W-:-:S05]  /*10e0*/  CS2R.32 R2, SR_CgaSize ;  /* 0x0000000000027805 */ /* 0x000fca0000008a00 */
[----:B------:R-:W-:-:S06]  /*10f0*/  IMAD R2, R2, -0xa0, RZ ;  /* 0xffffff6002027824 */ /* 0x000fcc00078e02ff */
[----:B------:R-:W3:Y:S01]  /*1100*/  LDC R2, c[0x0][R2+0x2a4] ;  /* 0x0000a90002027b82 */ /* 0x000ee20000000800 */
[----:B------:R-:W1:Y:S01]  /*1110*/  LDCU UR19, c[0x0][0xc24] ;  /* 0x00018480ff1377ac */ /* 0x000e620008000800 */
[----:B------:R-:W1:Y:S06]  /*1120*/  LDCU UR39, c[0x0][0xc24] ;  /* 0x00018480ff2777ac */ /* 0x000e6c0008000800 */
[----:B------:R-:W3:Y:S01]  /*1130*/  S2UR UR6, SR_CgaCtaId ;  /* 0x00000000000679c3 */ /* 0x000ee20000008800 */
[----:B------:R-:W3:Y:S01]  /*1140*/  LDCU UR22, c[0x0][0xc30] ;  /* 0x00018600ff1677ac */ /* 0x000ee20008000800 */
[----:B--2---:R-:W-:-:S02]  /*1150*/  I2FP.F32.U32 R5, UR50 ;  /* 0x0000003200057c45 */ /* 0x004fc40008201000 */
[----:B------:R-:W-:-:S05]  /*1160*/  CS2R.32 R3, SR_CgaSize ;  /* 0x0000000000037805 */ /* 0x000fca0000008a00 */
[----:B------:R-:W-:-:S06]  /*1170*/  IMAD R3, R3, -0xa0, RZ ;  /* 0xffffff6003037824 */ /* 0x000fcc00078e02ff */
[----:B------:R-:W2:Y:S01]  /*1180*/  LDC R3, c[0x0][R3+0x2a0] ;  /* 0x0000a80003037b82 */ /* 0x000ea20000000800 */
[----:B-1----:R-:W-:Y:S01]  /*1190*/  UISETP.GE.AND UP0, UPT, UR19, 0x1, UPT ;  /* 0x000000011300788c */ /* 0x002fe2000bf06270 */
[----:B----4-:R-:W-:Y:S01]  /*11a0*/  FMUL R5, R5, UR5 ;  /* 0x0000000505057c20 */ /* 0x010fe20008400000 */
[----:B------:R-:W-:-:S03]  /*11b0*/  I2FP.F32.U32 R73, R4 ;  /* 0x0000000400497245 */ /* 0x000fc60000201000 */
[----:B------:R-:W1:Y:S02]  /*11c0*/  F2I.U32.TRUNC.NTZ R86, R5 ;  /* 0x0000000500567305 */ /* 0x000e64000020f000 */
[----:B------:R-:W4:Y:S01]  /*11d0*/  S2UR UR51, SR_CTAID.Z ;  /* 0x00000000003379c3 */ /* 0x000f220000002700 */
[----:B---3--:R-:W-:Y:S01]  /*11e0*/  FMUL R73, R73, UR4 ;  /* 0x0000000449497c20 */ /* 0x008fe20008400000 */
[----:B------:R-:W-:-:S05]  /*11f0*/  USHF.L.U32 UR46, UR6, 0xb, URZ ;  /* 0x0000000b062e7899 */ /* 0x000fca00080006ff */
[----:B------:R-:W3:Y:S01]  /*1200*/  F2I.U32.TRUNC.NTZ R73, R73 ;  /* 0x0000004900497305 */ /* 0x000ee2000020f000 */
[----:B------:R-:W2:Y:S01]  /*1210*/  S2UR UR24, SR_CTAID.Y ;  /* 0x00000000001879c3 */ /* 0x000ea20000002600 */
[----:B------:R-:W-:Y:S02]  /*1220*/  USHF.L.U32 UR38, UR6, 0x4, URZ ;  /* 0x0000000406267899 */ /* 0x000fe400080006ff */
[----:B------:R-:W-:Y:S01]  /*1230*/  ULOP3.LUT UR46, UR46, 0x800, URZ, 0xc0, !UPT ;  /* 0x000008002e2e7892 */ /* 0x000fe2000f8ec0ff */
[----:B-1----:R-:W-:Y:S01]  /*1240*/  IADD3 R86, PT, PT, -R86, RZ, RZ ;  /* 0x000000ff56567210 */ /* 0x002fe20007ffe1ff */
[----:B------:R-:W-:-:S04]  /*1250*/  ULOP3.LUT UR38, UR38, 0x10, URZ, 0xc0, !UPT ;  /* 0x0000001026267892 */ /* 0x000fc8000f8ec0ff */
[----:B--2---:R-:W-:Y:S01]  /*1260*/  IMAD R86, R3, R86, UR50 ;  /* 0x0000003203567e24 */ /* 0x004fe2000f8e0256 */
[----:B---3--:R-:W-:-:S05]  /*1270*/  IADD3 R73, PT, PT, -R73, RZ, RZ ;  /* 0x000000ff49497210 */ /* 0x008fca0007ffe1ff */
[----:B------:R-:W-:Y:S01]  /*1280*/  IMAD R73, R2, R73, R4 ;  /* 0x0000004902497224 */ /* 0x000fe200078e0204 */
[----:B------:R-:W-:Y:S01]  /*1290*/  PRMT R2, RZ, 0x7610, R2 ;  /* 0x00007610ff027816 */ /* 0x000fe20000000002 */
[----:B----4-:R-:W-:Y:S06]  /*12a0*/  BRA.U UP5, `(.L_x_17) ;  /* 0x0000000105207547 */ /* 0x010fec000b800000 */
[C---:B------:R-:W-:Y:S02]  /*12b0*/  ISETP.NE.AND P2, PT, R73.reuse, RZ, PT ;  /* 0x000000ff4900720c */ /* 0x040fe40003f45270 */
[----:B------:R-:W-:Y:S02]  /*12c0*/  ISETP.NE.AND P0, PT, R73, RZ, PT ;  /* 0x000000ff4900720c */ /* 0x000fe40003f05270 */
[C---:B------:R-:W-:Y:S02]  /*12d0*/  ISETP.NE.AND P1, PT, R86.reuse, 0x1, PT ;  /* 0x000000015600780c */ /* 0x040fe40003f25270 */
[----:B------:R-:W-:Y:S02]  /*12e0*/  SEL R2, RZ, 0x2, P2 ;  /* 0x00000002ff027807 */ /* 0x000fe40001000000 */
[----:B------:R-:W-:Y:S02]  /*12f0*/  ISETP.EQ.OR P0, PT, R86, RZ, !P0 ;  /* 0x000000ff5600720c */ /* 0x000fe40004702670 */
[----:B------:R-:W-:-:S02]  /*1300*/  SEL R2, R2, 0x2, P1 ;  /* 0x0000000202027807 */ /* 0x000fc40000800000 */
[----:B------:R-:W-:-:S05]  /*1310*/  SEL R3, RZ, 0x1, !P0 ;  /* 0x00000001ff037807 */ /* 0x000fca0004000000 */
[----:B------:R-:W-:Y:S02]  /*1320*/  IMAD.IADD R2, R3, 0x1, R2 ;  /* 0x0000000103027824 */ /* 0x000fe400078e0202 */
.L_x_17:
[----:B------:R-:W-:Y:S05]  /*1330*/  BRA.U !UP0, `(.L_x_18) ;  /* 0x0000000108d07547 */ /* 0x000fea000b800000 */
[----:B------:R-:W1:Y:S01]  /*1340*/  LDCU UR20, c[0x0][0xc0c] ;  /* 0x00018180ff1477ac */ /* 0x000e620008000800 */
[----:B------:R-:W2:Y:S01]  /*1350*/  LDCU.128 UR12, c[0x0][0xc10] ;  /* 0x00018200ff0c77ac */ /* 0x000ea20008000c00 */
[----:B------:R-:W3:Y:S01]  /*1360*/  LDCU UR6, c[0x0][0x370] ;  /* 0x00006e00ff0677ac */ /* 0x000ee20008000800 */
[----:B------:R-:W4:Y:S01]  /*1370*/  LDCU UR7, c[0x0][0x374] ;  /* 0x00006e80ff0777ac */ /* 0x000f220008000800 */
[----:B------:R-:W4:Y:S01]  /*1380*/  LDCU UR21, c[0x0][0xc20] ;  /* 0x00018400ff1577ac */ /* 0x000f220008000800 */
[----:B-1----:R-:W-:Y:S02]  /*1390*/  UISETP.NE.AND UP0, UPT, UR20, 0x1, UPT ;  /* 0x000000011400788c */ /* 0x002fe4000bf05270 */
[----:B--2---:R-:W-:Y:S01]  /*13a0*/  UIMAD.WIDE.U32 UR4, UR50, UR12, URZ ;  /* 0x0000000c320472a5 */ /* 0x004fe2000f8e00ff */
[----:B------:R-:W1:Y:S01]  /*13b0*/  LDCU.64 UR8, c[0x0][0xc28] ;  /* 0x00018500ff0877ac */ /* 0x000e620008000a00 */
[----:B---3--:R-:W-:Y:S02]  /*13c0*/  UIMAD.WIDE.U32 UR10, UR6, UR12, URZ ;  /* 0x0000000c060a72a5 */ /* 0x008fe4000f8e00ff */
[----:B------:R-:W-:-:S02]  /*13d0*/  USHF.R.U32.HI UR5, URZ, UR13, UR5 ;  /* 0x0000000dff057299 */ /* 0x000fc40008011605 */
[----:B------:R-:W-:Y:S02]  /*13e0*/  UISETP.NE.AND UP2, UPT, UR19, 0x1, UPT ;  /* 0x000000011300788c */ /* 0x000fe4000bf45270 */
[----:B------:R-:W-:Y:S01]  /*13f0*/  USEL UR5, UR50, UR5, !UP0 ;  /* 0x0000000532057287 */ /* 0x000fe2000c000000 */
[----:B------:R-:W-:Y:S01]  /*1400*/  UMOV UR10, UR11 ;  /* 0x0000000b000a7c82 */ /* 0x000fe20008000000 */
[----:B------:R-:W-:Y:S02]  /*1410*/  UIMAD.WIDE.U32 UR16, UR24, UR15, URZ ;  /* 0x0000000f181072a5 */ /* 0x000fe4000f8e00ff */
[----:B------:R-:W-:Y:S02]  /*1420*/  @UP0 USHF.R.U32.HI UR6, URZ, UR13, UR10 ;  /* 0x0000000dff060299 */ /* 0x000fe4000801160a */
[----:B------:R-:W-:Y:S02]  /*1430*/  UISETP.NE.AND UP0, UPT, UR14, 0x1, UPT ;  /* 0x000000010e00788c */ /* 0x000fe4000bf05270 */
[----:B----4-:R-:W-:-:S02]  /*1440*/  UIMAD.WIDE.U32 UR10, UR7, UR15, URZ ;  /* 0x0000000f070a72a5 */ /* 0x010fc4000f8e00ff */
[----:B-1----:R-:W-:Y:S01]  /*1450*/  UIMAD.WIDE.U32 UR12, UR6, UR8, URZ ;  /* 0x00000008060c72a5 */ /* 0x002fe2000f8e00ff */
[----:B------:R-:W-:Y:S02]  /*1460*/  UMOV UR4, UR17 ;  /* 0x0000001100047c82 */ /* 0x000fe40008000000 */
[----:B------:R-:W-:Y:S02]  /*1470*/  USHF.R.U32.HI UR4, URZ, UR21, UR4 ;  /* 0x00000015ff047299 */ /* 0x000fe40008011604 */
[----:B------:R-:W-:Y:S02]  /*1480*/  UMOV UR10, UR11 ;  /* 0x0000000b000a7c82 */ /* 0x000fe40008000000 */
[----:B------:R-:W-:Y:S01]  /*1490*/  UMOV UR12, UR13 ;  /* 0x0000000d000c7c82 */ /* 0x000fe20008000000 */
[----:B------:R-:W-:Y:S02]  /*14a0*/  @UP0 USHF.R.U32.HI UR7, URZ, UR21, UR10 ;  /* 0x00000015ff070299 */ /* 0x000fe4000801160a */
[----:B------:R-:W-:-:S02]  /*14b0*/  USEL UR4, UR24, UR4, !UP0 ;  /* 0x0000000418047287 */ /* 0x000fc4000c000000 */
[----:B------:R-:W-:Y:S02]  /*14c0*/  UIMAD.WIDE.U32 UR10, UR7, UR8, URZ ;  /* 0x00000008070a72a5 */ /* 0x000fe4000f8e00ff */
[----:B------:R-:W-:Y:S02]  /*14d0*/  @UP2 USHF.R.U32.HI UR6, URZ, UR9, UR12 ;  /* 0x00000009ff062299 */ /* 0x000fe4000801160c */
[----:B------:R-:W-:-:S03]  /*14e0*/  UIMAD.WIDE.U32 UR12, UR4, UR8, URZ ;  /* 0x00000008040c72a5 */ /* 0x000fc6000f8e00ff */
[----:B------:R-:W-:Y:S02]  /*14f0*/  UMOV UR10, UR11 ;  /* 0x0000000b000a7c82 */ /* 0x000fe40008000000 */
[----:B------:R-:W-:Y:S02]  /*1500*/  @UP2 USHF.R.U32.HI UR7, URZ, UR9, UR10 ;  /* 0x00000009ff072299 */ /* 0x000fe4000801160a */
[----:B------:R-:W-:Y:S02]  /*1510*/  UIMAD UR10, UR6, UR19, URZ ;  /* 0x00000013060a72a4 */ /* 0x000fe4000f8e02ff */
[----:B------:R-:W-:-:S04]  /*1520*/  UIMAD UR7, UR7, UR19, URZ ;  /* 0x00000013070772a4 */ /* 0x000fc8000f8e02ff */
[----:B------:R-:W-:-:S03]  /*1530*/  UISETP.GE.AND UP0, UPT, UR4, UR7, UPT ;  /* 0x000000070400728c */ /* 0x000fc6000bf06270 */
[----:B------:R-:W-:Y:S01]  /*1540*/  UMOV UR7, UR13 ;  /* 0x0000000d00077c82 */ /* 0x000fe20008000000 */
[----:B------:R-:W-:Y:S02]  /*1550*/  UISETP.GE.OR UP0, UPT, UR5, UR10, UP0 ;  /* 0x0000000a0500728c */ /* 0x000fe40008706670 */
[----:B------:R-:W-:Y:S02]  /*1560*/  UIMAD.WIDE.U32 UR10, UR5, UR8, URZ ;  /* 0x00000008050a72a5 */ /* 0x000fe4000f8e00ff */
[----:B------:R-:W-:Y:S02]  /*1570*/  USHF.R.U32.HI UR7, URZ, UR9, UR7 ;  /* 0x00000009ff077299 */ /* 0x000fe40008011607 */
[----:B------:R-:W-:Y:S02]  /*1580*/  UIADD3 UR10, UPT, UPT, -UR4, URZ, URZ ;  /* 0x000000ff040a7290 */ /* 0x000fe4000fffe1ff */
[----:B------:R-:W-:Y:S02]  /*1590*/  USEL UR7, UR4, UR7, !UP2 ;  /* 0x0000000704077287 */ /* 0x000fe4000d000000 */
[----:B------:R-:W-:Y:S01]  /*15a0*/  UIMAD UR10, UR14, UR10, UR24 ;  /* 0x0000000a0e0a72a4 */ /* 0x000fe2000f8e0218 */
[----:B------:R-:W-:Y:S01]  /*15b0*/  @!UP0 UMOV UR8, UR11 ;  /* 0x0000000b00088c82 */ /* 0x000fe20008000000 */
[----:B------:R-:W-:-:S02]  /*15c0*/  UIADD3 UR11, UPT, UPT, -UR5, URZ, URZ ;  /* 0x000000ff050b7290 */ /* 0x000fc4000fffe1ff */
[----:B------:R-:W-:Y:S02]  /*15d0*/  @!UP0 USHF.R.U32.HI UR8, URZ, UR9, UR8 ;  /* 0x00000009ff088299 */ /* 0x000fe40008011608 */
[----:B------:R-:W-:Y:S02]  /*15e0*/  UIADD3 UR9, UPT, UPT, -UR7, URZ, URZ ;  /* 0x000000ff07097290 */ /* 0x000fe4000fffe1ff */
[----:B------:R-:W-:Y:S02]  /*15f0*/  @!UP0 USEL UR8, UR5, UR8, !UP2 ;  /* 0x0000000805088287 */ /* 0x000fe4000d000000 */
[----:B------:R-:W-:Y:S02]  /*1600*/  UIMAD UR9, UR19, UR9, UR4 ;  /* 0x00000009130972a4 */ /* 0x000fe4000f8e0204 */
[----:B------:R-:W-:Y:S02]  /*1610*/  @!UP0 UIADD3 UR7, UPT, UPT, UR7, -UR8, URZ ;  /* 0x8000000807078290 */ /* 0x000fe4000fffe0ff */
[----:B------:R-:W-:-:S02]  /*1620*/  @!UP0 UIMAD UR6, UR9, UR6, UR8 ;  /* 0x00000006090682a4 */ /* 0x000fc4000f8e0208 */
[----:B------:R-:W-:Y:S02]  /*1630*/  @!UP0 UIMAD UR4, UR7, UR19, UR5 ;  /* 0x00000013070482a4 */ /* 0x000fe4000f8e0205 */
[----:B------:R-:W-:Y:S02]  /*1640*/  UIMAD UR50, UR20, UR11, UR50 ;  /* 0x0000000b143272a4 */ /* 0x000fe4000f8e0232 */
[----:B------:R-:W-:Y:S01]  /*1650*/  UIMAD UR24, UR4, UR14, UR10 ;  /* 0x0000000e041872a4 */ /* 0x000fe2000f8e020a */
[----:B------:R-:W-:Y:S02]  /*1660*/  @!UP0 UMOV UR5, UR6 ;  /* 0x0000000600058c82 */ /* 0x000fe40008000000 */
[----:B------:R-:W-:-:S12]  /*1670*/  UIMAD UR50, UR5, UR20, UR50 ;  /* 0x00000014053272a4 */ /* 0x000fd8000f8e0232 */
.L_x_18:
[----:B------:R-:W-:-:S09]  /*1680*/  UISETP.NE.AND UP0, UPT, UR22, 0x1, UPT ;  /* 0x000000011600788c */ /* 0x000fd2000bf05270 */
[----:B------:R-:W-:Y:S05]  /*1690*/  BRA.U UP0, `(.L_x_19) ;  /* 0x0000000100407547 */ /* 0x000fea000b800000 */
[----:B------:R-:W1:Y:S01]  /*16a0*/  LDCU.128 UR8, c[0x0][0xc10] ;  /* 0x00018200ff0877ac */ /* 0x000e620008000c00 */
[----:B------:R-:W2:Y:S01]  /*16b0*/  LDCU UR12, c[0x0][0xc0c] ;  /* 0x00018180ff0c77ac */ /* 0x000ea20008000800 */
[----:B------:R-:W3:Y:S01]  /*16c0*/  LDCU UR13, c[0x0][0xc20] ;  /* 0x00018400ff0d77ac */ /* 0x000ee20008000800 */
[----:B-1----:R-:W-:Y:S02]  /*16d0*/  UIMAD.WIDE.U32 UR4, UR50, UR8, URZ ;  /* 0x00000008320472a5 */ /* 0x002fe4000f8e00ff */
[----:B------:R-:W-:Y:S02]  /*16e0*/  UIMAD.WIDE.U32 UR6, UR24, UR11, URZ ;  /* 0x0000000b180672a5 */ /* 0x000fe4000f8e00ff */
[----:B--2---:R-:W-:Y:S02]  /*16f0*/  UISETP.NE.AND UP0, UPT, UR12, 0x1, UPT ;  /* 0x000000010c00788c */ /* 0x004fe4000bf05270 */
[----:B------:R-:W-:-:S03]  /*1700*/  USHF.R.U32.HI UR5, URZ, UR9, UR5 ;  /* 0x00000009ff057299 */ /* 0x000fc60008011605 */
[----:B------:R-:W-:Y:S01]  /*1710*/  UMOV UR4, UR7 ;  /* 0x0000000700047c82 */ /* 0x000fe20008000000 */
[----:B------:R-:W-:Y:S02]  /*1720*/  USEL UR5, UR50, UR5, !UP0 ;  /* 0x0000000532057287 */ /* 0x000fe4000c000000 */
[----:B------:R-:W-:Y:S02]  /*1730*/  UISETP.NE.AND UP0, UPT, UR10, 0x1, UPT ;  /* 0x000000010a00788c */ /* 0x000fe4000bf05270 */
[----:B---3--:R-:W-:-:S04]  /*1740*/  USHF.R.U32.HI UR4, URZ, UR13, UR4 ;  /* 0x0000000dff047299 */ /* 0x008fc80008011604 */
[----:B------:R-:W-:-:S04]  /*1750*/  USEL UR4, UR24, UR4, !UP0 ;  /* 0x0000000418047287 */ /* 0x000fc8000c000000 */
[----:B------:R-:W-:Y:S02]  /*1760*/  UIADD3 UR6, UPT, UPT, UR5, -UR4, URZ ;  /* 0x8000000405067290 */ /* 0x000fe4000fffe0ff */
[----:B------:R-:W-:Y:S02]  /*1770*/  UIADD3 UR4, UPT, UPT, -UR5, UR4, URZ ;  /* 0x0000000405047290 */ /* 0x000fe4000fffe1ff */
[----:B------:R-:W-:Y:S02]  /*1780*/  UIMAD UR24, UR6, UR10, UR24 ;  /* 0x0000000a061872a4 */ /* 0x000fe4000f8e0218 */
[----:B------:R-:W-:-:S12]  /*1790*/  UIMAD UR50, UR4, UR12, UR50 ;  /* 0x0000000c043272a4 */ /* 0x000fd8000f8e0232 */
.L_x_19:
[----:B------:R-:W-:Y:S01]  /*17a0*/  UISETP.NE.AND UP0, UPT, UR18, 0x2, UPT ;  /* 0x000000021200788c */ /* 0x000fe2000bf05270 */
[----:B------:R-:W-:Y:S09]  /*17b0*/  BRA.U !UP6, `(.L_x_20) ;  /* 0x000000010e0c7547 */ /* 0x000ff2000b800000 */
[----:B------:R-:W-:Y:S01]  /*17c0*/  UCGABAR_WAIT ;  /* 0x0000000000007dc7 */ /* 0x000fe20008000000 */
[----:B------:R-:W-:Y:S01]  /*17d0*/  CCTL.IVALL ;  /* 0x00000000ff00798f */ /* 0x000fe20002000000 */
[----:B------:R-:W-:Y:S05]  /*17e0*/  BRA `(.L_x_21) ;  /* 0x0000000000047947 */ /* 0x000fea0003800000 */
.L_x_20:
[----:B------:R-:W-:Y:S06]  /*17f0*/  BAR.SYNC.DEFER_BLOCKING 0x0 ;  /* 0x0000000000007b1d */ /* 0x000fec0000010000 */
.L_x_21:
[----:B------:R-:W-:Y:S05]  /*1800*/  BRA.U UP0, `(.L_x_22) ;  /* 0x00000029007c7547 */ /* 0x000fea000b800000 */
[----:B------:R-:W1:Y:S01]  /*1810*/  LDCU UR5, c[0x0][0x388] ;  /* 0x00007100ff0577ac */ /* 0x000e620008000800 */
[----:B------:R-:W2:Y:S01]  /*1820*/  S2UR UR9, SR_CgaCtaId ;  /* 0x00000000000979c3 */ /* 0x000ea20000008800 */
[----:B------:R-:W-:Y:S01]  /*1830*/  PLOP3.LUT P1, PT, PT, PT, UP3, 0x80, 0x8 ;  /* 0x000000000008781c */ /* 0x000fe20003f2f038 */
[----:B------:R-:W-:Y:S01]  /*1840*/  IMAD.MOV.U32 R3, RZ, RZ, 0x1 ;  /* 0x00000001ff037424 */ /* 0x000fe200078e00ff */
[----:B------:R-:W3:Y:S01]  /*1850*/  LDCU UR8, c[0x0][0x38c] ;  /* 0x00007180ff0877ac */ /* 0x000ee20008000800 */
[----:B------:R-:W-:Y:S01]  /*1860*/  ISETP.EQ.OR P2, PT, R0, RZ, P3 ;  /* 0x000000ff0000720c */ /* 0x000fe20001f42670 */
[----:B------:R-:W-:Y:S01]  /*1870*/  IMAD.MOV.U32 R2, RZ, RZ, RZ ;  /* 0x000000ffff027224 */ /* 0x000fe200078e00ff */
[----:B------:R-:W-:Y:S01]  /*1880*/  PLOP3.LUT P1, PT, P1, PT, PT, 0x8, 0x80 ;  /* 0x000000000080781c */ /* 0x000fe20000f2e170 */
[----:B------:R-:W4:Y:S01]  /*1890*/  LDCU.64 UR6, c[0x0][0x390] ;  /* 0x00007200ff0677ac */ /* 0x000f220008000a00 */
[----:B------:R-:W-:Y:S01]  /*18a0*/  UMOV UR29, 0x400 ;  /* 0x00000400001d7882 */ /* 0x000fe20000000000 */
[----:B------:R-:W-:-:S02]  /*18b0*/  UISETP.NE.AND UP1, UPT, UR18, URZ, UPT ;  /* 0x000000ff1200728c */ /* 0x000fc4000bf25270 */
[----:B------:R-:W-:Y:S01]  /*18c0*/  USEL UR37, URZ, 0x1, UP4 ;  /* 0x00000001ff257887 */ /* 0x000fe2000a000000 */
[----:B------:R-:W3:Y:S01]  /*18d0*/  LDCU UR56, c[0x0][0x370] ;  /* 0x00006e00ff3877ac */ /* 0x000ee20008000800 */
[----:B-1----:R-:W-:Y:S01]  /*18e0*/  UIADD3 UR5, UPT, UPT, UR5, 0x1f, URZ ;  /* 0x0000001f05057890 */ /* 0x002fe2000fffe0ff */
[----:B------:R-:W1:Y:S03]  /*18f0*/  LDCU.64 UR44, c[0x0][0x348] ;  /* 0x00006900ff2c77ac */ /* 0x000e660008000a00 */
[----:B------:R-:W-:Y:S02]  /*1900*/  USHF.R.S32.HI UR4, URZ, 0x1f, UR5 ;  /* 0x0000001fff047899 */ /* 0x000fe40008011405 */
[----:B--2---:R-:W-:Y:S02]  /*1910*/  ULEA UR29, UR9, UR29, 0x18 ;  /* 0x0000001d091d7291 */ /* 0x004fe4000f8ec0ff */
[----:B------:R-:W-:Y:S01]  /*1920*/  ULEA.HI UR4, UR4, UR5, URZ, 0x5 ;  /* 0x0000000504047291 */ /* 0x000fe2000f8f28ff */
[----:B------:R-:W2:Y:S03]  /*1930*/  LDCU UR55, c[0x0][0x374] ;  /* 0x00006e80ff3777ac */ /* 0x000ea60008000800 */
[----:B------:R-:W-:-:S02]  /*1940*/  USHF.R.S32.HI UR4, URZ, 0x5, UR4 ;  /* 0x00000005ff047899 */ /* 0x000fc40008011404 */
[----:B------:R-:W-:Y:S02]  /*1950*/  USEL UR37, UR37, 0x2, UP1 ;  /* 0x0000000225257887 */ /* 0x000fe40008800000 */
[----:B---3--:R-:W-:Y:S02]  /*1960*/  UIMAD UR4, UR4, UR8, URZ ;  /* 0x00000008040472a4 */ /* 0x008fe4000f8e02ff */
[----:B------:R-:W-:Y:S02]  /*1970*/  UIADD3 UR43, UPT, UPT, UR29, 0x15600, UR46 ;  /* 0x000156001d2b7890 */ /* 0x000fe4000fffe02e */
[----:B----4-:R-:W-:Y:S01]  /*1980*/  UIMAD UR4, UR4, UR6, URZ ;  /* 0x00000006040472a4 */ /* 0x010fe2000f8e02ff */
[----:B------:R-:W-:Y:S01]  /*1990*/  UMOV UR30, URZ ;  /* 0x000000ff001e7c82 */ /* 0x000fe20008000000 */
[----:B------:R-:W-:Y:S02]  /*19a0*/  UMOV UR31, URZ ;  /* 0x000000ff001f7c82 */ /* 0x000fe40008000000 */
[----:B------:R-:W-:Y:S01]  /*19b0*/  UIMAD UR57, UR4, UR7, URZ ;  /* 0x00000007043972a4 */ /* 0x000fe2000f8e02ff */
[----:B------:R-:W-:-:S03]  /*19c0*/  UMOV UR42, URZ ;  /* 0x000000ff002a7c82 */ /* 0x000fc60008000000 */
[----:B------:R-:W-:Y:S02]  /*19d0*/  UISETP.NE.AND UP2, UPT, UR57, URZ, UPT ;  /* 0x000000ff3900728c */ /* 0x000fe4000bf45270 */
[----:B------:R-:W-:-:S04]  /*19e0*/  UISETP.LT.U32.AND UP0, UPT, UR57, 0x22, UPT ;  /* 0x000000223900788c */ /* 0x000fc8000bf01070 */
[----:B------:R-:W-:-:S04]  /*19f0*/  USEL UR4, UR57, 0x22, UP0 ;  /* 0x0000002239047887 */ /* 0x000fc80008000000 */
[----:B------:R-:W-:Y:S02]  /*1a00*/  UIADD3 UR5, UPT, UPT, UR4, -0x1, URZ ;  /* 0xffffffff04057890 */ /* 0x000fe4000fffe0ff */
[----:B------:R-:W-:Y:S02]  /*1a10*/  @!UP2 UIADD3 UR5, UPT, UPT, UR4, URZ, URZ ;  /* 0x000000ff0405a290 */ /* 0x000fe4000fffe0ff */
[----:B------:R-:W-:Y:S02]  /*1a20*/  UIADD3 UR54, UPT, UPT, UR57, -UR4, URZ ;  /* 0x8000000439367290 */ /* 0x000fe4000fffe0ff */
[----:B-12---:R-:W-:-:S12]  /*1a30*/  UIADD3 UR58, UPT, UPT, UR5, 0x1, URZ ;  /* 0x00000001053a7890 */ /* 0x006fd8000fffe0ff */
.L_x_40:
[----:B------:R-:W-:Y:S01]  /*1a40*/  ULEA UR4, UR30, UR29, 0x3 ;  /* 0x0000001d1e047291 */ /* 0x000fe2000f8e18ff */
[----:B------:R-:W-:Y:S01]  /*1a50*/  SHF.L.U32 R0, R3, 0x1f, RZ ;  /* 0x0000001f03007819 */ /* 0x000fe200000006ff */
[----:B------:R-:W-:Y:S02]  /*1a60*/  UISETP.NE.AND UP0, UPT, UR57, URZ, UPT ;  /* 0x000000ff3900728c */ /* 0x000fe4000bf05270 */
[----:B------:R-:W-:Y:S02]  /*1a70*/  USHF.L.U32 UR47, UR50, 0x6, URZ ;  /* 0x00000006322f7899 */ /* 0x000fe400080006ff */
[----:B------:R-:W-:Y:S01]  /*1a80*/  USHF.L.U32 UR18, UR24, 0x7, URZ ;  /* 0x0000000718127899 */ /* 0x000fe200080006ff */
[----:B------:R-:W-:Y:S02]  /*1a90*/  UMOV UR27, URZ ;  /* 0x000000ff001b7c82 */ /* 0x000fe40008000000 */
[----:B------:R1:W2:Y:S01]  /*1aa0*/  SYNCS.PHASECHK.TRANS64.TRYWAIT P0, [UR4+0x110], R0 ;  /* 0x00011000ff0075a7 */ /* 0x0002a20008001104 */
[----:B------:R-:W-:Y:S01]  /*1ab0*/  UMOV UR22, URZ ;  /* 0x000000ff00167c82 */ /* 0x000fe20008000000 */
[----:B------:R-:W-:Y:S01]  /*1ac0*/  UMOV UR21, URZ ;  /* 0x000000ff00157c82 */ /* 0x000fe20008000000 */
[----:B------:R-:W-:Y:S01]  /*1ad0*/  UMOV UR20, URZ ;  /* 0x000000ff00147c82 */ /* 0x000fe20008000000 */
[----:B------:R-:W-:Y:S05]  /*1ae0*/  BRA.U !UP0, `(.L_x_23) ;  /* 0x0000000508a47547 */ /* 0x000fea000b800000 */
[----:B------:R-:W3:Y:S01]  /*1af0*/  LDCU.128 UR12, c[0x0][0x480] ;  /* 0x00009000ff0c77ac */ /* 0x000ee20008000c00 */
[----:B------:R-:W4:Y:S01]  /*1b00*/  LDCU.128 UR8, c[0x0][0x490] ;  /* 0x00009200ff0877ac */ /* 0x000f220008000c00 */
[----:B------:R-:W1:Y:S01]  /*1b10*/  LDCU.64 UR20, c[0x0][0x4c0] ;  /* 0x00009800ff1477ac */ /* 0x000e620008000a00 */
[----:B------:R-:W1:Y:S01]  /*1b20*/  LDCU.64 UR16, c[0x0][0x4f0] ;  /* 0x00009e00ff1077ac */ /* 0x000e620008000a00 */
[----:B------:R-:W1:Y:S01]  /*1b30*/  LDCU UR19, c[0x0][0x4c8] ;  /* 0x00009900ff1377ac */ /* 0x000e620008000800 */
[----:B---3--:R-:W-:Y:S02]  /*1b40*/  UIMAD.WIDE.U32 UR4, UR47, UR13, URZ ;  /* 0x0000000d2f0472a5 */ /* 0x008fe4000f8e00ff */
[----:B------:R-:W-:Y:S02]  /*1b50*/  UISETP.NE.AND UP0, UPT, UR12, 0x1, UPT ;  /* 0x000000010c00788c */ /* 0x000fe4000bf05270 */
[----:B------:R-:W-:Y:S01]  /*1b60*/  USHF.R.U32.HI UR5, URZ, UR14, UR5 ;  /* 0x0000000eff057299 */ /* 0x000fe20008011605 */
[----:B------:R-:W3:Y:S03]  /*1b70*/  LDCU UR53, c[0x0][0x38c] ;  /* 0x00007180ff3577ac */ /* 0x000ee60008000800 */
[----:B------:R-:W-:-:S02]  /*1b80*/  USEL UR5, UR47, UR5, !UP0 ;  /* 0x000000052f057287 */ /* 0x000fc4000c000000 */
[----:B------:R-:W-:Y:S02]  /*1b90*/  UISETP.NE.AND UP0, UPT, UR15, 0x1, UPT ;  /* 0x000000010f00788c */ /* 0x000fe4000bf05270 */
[----:B----4-:R-:W-:Y:S01]  /*1ba0*/  UIMAD.WIDE.U32 UR6, UR5, UR8, URZ ;  /* 0x00000008050672a5 */ /* 0x010fe2000f8e00ff */
[----:B------:R-:W4:Y:S01]  /*1bb0*/  LDCU UR8, c[0x0][0x4a0] ;  /* 0x00009400ff0877ac */ /* 0x000f220008000800 */
[----:B------:R-:W1:Y:S05]  /*1bc0*/  LDCU UR23, c[0x0][0x4cc] ;  /* 0x00009980ff1777ac */ /* 0x000e6a0008000800 */
[----:B------:R-:W-:Y:S01]  /*1bd0*/  UMOV UR4, UR7 ;  /* 0x0000000700047c82 */ /* 0x000fe20008000000 */
[----:B------:R-:W1:Y:S01]  /*1be0*/  LDCU.64 UR40, c[0x0][0x390] ;  /* 0x00007200ff2877ac */ /* 0x000e620008000a00 */
[----:B------:R-:W-:Y:S01]  /*1bf0*/  USHF.R.U32.HI UR4, URZ, UR9, UR4 ;  /* 0x00000009ff047299 */ /* 0x000fe20008011604 */
[----:B------:R-:W1:Y:S03]  /*1c00*/  LDCU UR9, c[0x0][0x4ec] ;  /* 0x00009d80ff0977ac */ /* 0x000e660008000800 */
[----:B------:R-:W-:-:S02]  /*1c10*/  USEL UR4, UR5, UR4, !UP0 ;  /* 0x0000000405047287 */ /* 0x000fc4000c000000 */
[----:B------:R-:W-:Y:S02]  /*1c20*/  UISETP.NE.AND UP0, UPT, UR10, 0x1, UPT ;  /* 0x000000010a00788c */ /* 0x000fe4000bf05270 */
[----:B------:R-:W-:Y:S01]  /*1c30*/  UIMAD.WIDE.U32 UR6, UR4, UR11, URZ ;  /* 0x0000000b040672a5 */ /* 0x000fe2000f8e00ff */
[----:B------:R-:W1:Y:S01]  /*1c40*/  LDCU.64 UR24, c[0x0][0x4d0] ;  /* 0x00009a00ff1877ac */ /* 0x000e620008000a00 */
[----:B------:R-:W-:-:S05]  /*1c50*/  UIADD3 UR42, UPT, UPT, UR58, UR31, URZ ;  /* 0x0000001f3a2a7290 */ /* 0x000fca000fffe0ff */
[----:B------:R-:W-:Y:S01]  /*1c60*/  UMOV UR6, UR7 ;  /* 0x0000000700067c82 */ /* 0x000fe20008000000 */
[----:B------:R-:W-:Y:S02]  /*1c70*/  UIADD3 UR7, UPT, UPT, -UR4, URZ, URZ ;  /* 0x000000ff04077290 */ /* 0x000fe4000fffe1ff */
[----:B----4-:R-:W-:Y:S02]  /*1c80*/  USHF.R.U32.HI UR6, URZ, UR8, UR6 ;  /* 0x00000008ff067299 */ /* 0x010fe40008011606 */
[----:B------:R-:W-:Y:S02]  /*1c90*/  UIADD3 UR8, UPT, UPT, -UR5, URZ, URZ ;  /* 0x000000ff05087290 */ /* 0x000fe4000fffe1ff */
[----:B------:R-:W-:Y:S02]  /*1ca0*/  USEL UR14, UR4, UR6, !UP0 ;  /* 0x00000006040e7287 */ /* 0x000fe4000c000000 */
[----:B------:R-:W-:Y:S02]  /*1cb0*/  UIMAD UR7, UR15, UR7, UR5 ;  /* 0x000000070f0772a4 */ /* 0x000fe4000f8e0205 */
[----:B------:R-:W-:-:S02]  /*1cc0*/  UIADD3 UR6, UPT, UPT, -UR14, URZ, URZ ;  /* 0x000000ff0e067290 */ /* 0x000fc4000fffe1ff */
[----:B------:R-:W-:Y:S02]  /*1cd0*/  UIMAD UR8, UR12, UR8, UR47 ;  /* 0x000000080c0872a4 */ /* 0x000fe4000f8e022f */
[----:B------:R-:W-:Y:S02]  /*1ce0*/  UIMAD UR13, UR10, UR6, UR4 ;  /* 0x000000060a0d72a4 */ /* 0x000fe4000f8e0204 */
[----:B-1----:R-:W-:Y:S02]  /*1cf0*/  UIMAD UR11, UR8, UR20, UR9 ;  /* 0x00000014080b72a4 */ /* 0x002fe4000f8e0209 */
[----:B------:R-:W-:Y:S01]  /*1d00*/  UIMAD UR12, UR7, UR21, UR16 ;  /* 0x00000015070c72a4 */ /* 0x000fe2000f8e0210 */
[----:B------:R-:W1:Y:S02]  /*1d10*/  LDCU.64 UR4, c[0x0][0x4f8] ;  /* 0x00009f00ff0477ac */ /* 0x000e640008000a00 */
[----:B------:R-:W4:Y:S01]  /*1d20*/  LDCU UR6, c[0x0][0x500] ;  /* 0x0000a000ff0677ac */ /* 0x000f220008000800 */
[----:B------:R-:W-:Y:S01]  /*1d30*/  UIMAD UR13, UR13, UR19, UR17 ;  /* 0x000000130d0d72a4 */ /* 0x000fe2000f8e0211 */
[----:B------:R-:W-:Y:S01]  /*1d40*/  UMOV UR27, URZ ;  /* 0x000000ff001b7c82 */ /* 0x000fe20008000000 */
[----:B------:R-:W-:Y:S01]  /*1d50*/  UMOV UR7, UR30 ;  /* 0x0000001e00077c82 */ /* 0x000fe20008000000 */
[----:B------:R-:W-:Y:S01]  /*1d60*/  UMOV UR20, URZ ;  /* 0x000000ff00147c82 */ /* 0x000fe20008000000 */
[----:B------:R-:W-:Y:S01]  /*1d70*/  UMOV UR21, URZ ;  /* 0x000000ff00157c82 */ /* 0x000fe20008000000 */
[----:B---3--:R-:W-:-:S07]  /*1d80*/  UMOV UR22, URZ ;  /* 0x000000ff00167c82 */ /* 0x008fce0008000000 */
.L_x_29:
[----:B------:R-:W-:Y:S01]  /*1d90*/  @!P3 MOV R4, 0x1800 ;  /* 0x000018000004b802 */ /* 0x000fe20000000f00 */
[----:B------:R-:W-:Y:S01]  /*1da0*/  ULEA UR9, UR7, UR29, 0x3 ;  /* 0x0000001d07097291 */ /* 0x000fe2000f8e18ff */
[----:B--2---:R-:W-:Y:S11]  /*1db0*/  @P0 BRA `(.L_x_24) ;  /* 0x00000000000c0947 */ /* 0x004ff60003800000 */
[----:B------:R-:W-:Y:S04]  /*1dc0*/  SHF.L.U32 R5, R3, 0x1f, RZ ;  /* 0x0000001f03057819 */ /* 0x000fe800000006ff */
[----:B------:R-:W2:Y:S02]  /*1dd0*/  SYNCS.PHASECHK.TRANS64.TRYWAIT P0, [UR9+0x110], R5 ;  /* 0x00011005ff0075a7 */ /* 0x000ea40008001109 */
[----:B--2---:R-:W-:Y:S05]  /*1de0*/  @!P0 BRA `(.L_x_25) ;  /* 0x0000007000d08947 */ /* 0x004fea0003800000 */
.L_x_24:
[----:B------:R3:W-:Y:S01]  /*1df0*/  @!P3 SYNCS.ARRIVE.TRANS64 RZ, [UR9], R4 ;  /* 0x00000004ffffb9a7 */ /* 0x0007e20008000009 */
[----:B------:R-:W-:Y:S04]  /*1e00*/  ULOP3.LUT UR8, UR37, 0x2, URZ, 0xfc, !UPT ;  /* 0x0000000225087892 */ /* 0x000fe8000f8efcff */
[----:B------:R-:W-:Y:S09]  /*1e10*/  UISETP.NE.AND UP0, UPT, UR8, 0x2, UPT ;  /* 0x000000020800788c */ /* 0x000ff2000bf05270 */
[----:B------:R-:W-:Y:S05]  /*1e20*/  BRA.U UP0, `(.L_x_26) ;  /* 0x0000000100047547 */ /* 0x000fea000b800000 */
[----:B-1--4-:R-:W-:Y:S05]  /*1e30*/  BPT.TRAP 0x1 ;  /* 0x000000040000795c */ /* 0x012fea0000300000 */
.L_x_26:
[----:B------:R-:W-:Y:S04]  /*1e40*/  BSSY.RECONVERGENT B0, `(.L_x_27) ;  /* 0x0000003000007945 */ /* 0x000fe80003800200 */
[----:B------:R-:W-:Y:S05]  /*1e50*/  @P2 BRA `(.L_x_28) ;  /* 0x0000000000042947 */ /* 0x000fea0003800000 */
[----:B-1--4-:R-:W-:Y:S05]  /*1e60*/  BPT.TRAP 0x1 ;  /* 0x000000040000795c */ /* 0x012fea0000300000 */
.L_x_28:
[----:B-1--4-:R-:W-:Y:S05]  /*1e70*/  BSYNC.RECONVERGENT B0 ;  /* 0x0000000000007941 */ /* 0x012fea0003800200 */
.L_x_27:
[----:B------:R-:W-:Y:S02]  /*1e80*/  UIADD3 UR8, UPT, UPT, UR7, 0x1, URZ ;  /* 0x0000000107087890 */ /* 0x000fe4000fffe0ff */
[----:B------:R-:W-:Y:S02]  /*1e90*/  UIMAD UR16, UR20, UR23, UR4 ;  /* 0x00000017141072a4 */ /* 0x000fe4000f8e0204 */
[----:B------:R-:W-:Y:S02]  /*1ea0*/  UISETP.NE.AND UP0, UPT, UR8, 0x22, UPT ;  /* 0x000000220800788c */ /* 0x000fe4000bf05270 */
[----:B------:R-:W-:Y:S02]  /*1eb0*/  UIMAD UR15, UR21, UR24, UR5 ;  /* 0x00000018150f72a4 */ /* 0x000fe4000f8e0205 */
[----:B------:R-:W-:Y:S02]  /*1ec0*/  USEL UR10, URZ, 0x1, UP0 ;  /* 0x00000001ff0a7887 */ /* 0x000fe40008000000 */
[----:B------:R-:W-:Y:S02]  /*1ed0*/  USEL UR30, UR8, URZ, UP0 ;  /* 0x000000ff081e7287 */ /* 0x000fe40008000000 */
[----:B------:R-:W-:Y:S02]  /*1ee0*/  ULEA UR17, UR7, UR46, 0xc ;  /* 0x0000002e07117291 */ /* 0x000fe4000f8e60ff */
[----:B------:R-:W-:Y:S01]  /*1ef0*/  ULEA UR8, UR30, UR29, 0x3 ;  /* 0x0000001d1e087291 */ /* 0x000fe2000f8e18ff */
[----:B------:R-:W-:Y:S01]  /*1f00*/  LOP3.LUT R3, R3, UR10, RZ, 0x3c, !PT ;  /* 0x0000000a03037c12 */ /* 0x000fe2000f8e3cff */
[----:B------:R-:W-:Y:S02]  /*1f10*/  ULEA UR15, UR15, UR16, 0x5 ;  /* 0x000000100f0f7291 */ /* 0x000fe4000f8e28ff */
[----:B------:R-:W-:Y:S01]  /*1f20*/  UIADD3 UR34, UP1, UPT, UR44, 0x80, URZ ;  /* 0x000000802c227890 */ /* 0x000fe2000ff3e0ff */
[----:B--2---:R-:W-:Y:S01]  /*1f30*/  SHF.L.U32 R0, R3, 0x1f, RZ ;  /* 0x0000001f03007819 */ /* 0x004fe200000006ff */
[----:B------:R-:W-:Y:S02]  /*1f40*/  USHF.L.U32 UR10, UR27, 0x5, URZ ;  /* 0x000000051b0a7899 */ /* 0x000fe400080006ff */
[----:B------:R-:W-:Y:S01]  /*1f50*/  UIADD3.X UR35, UPT, UPT, URZ, UR45, URZ, UP1, !UPT ;  /* 0x0000002dff237290 */ /* 0x000fe20008ffe4ff */
[----:B------:R1:W2:Y:S01]  /*1f60*/  SYNCS.PHASECHK.TRANS64.TRYWAIT P0, [UR8+0x110], R0 ;  /* 0x00011000ff0075a7 */ /* 0x0002a20008001108 */
[----:B------:R-:W-:Y:S02]  /*1f70*/  ULEA UR8, UR7, UR29, 0xb ;  /* 0x0000001d07087291 */ /* 0x000fe4000f8e58ff */
[----:B------:R-:W-:Y:S02]  /*1f80*/  UIMAD UR7, UR22, UR25, UR6 ;  /* 0x00000019160772a4 */ /* 0x000fe4000f8e0206 */
[----:B------:R-:W-:Y:S02]  /*1f90*/  UIADD3 UR8, UPT, UPT, UR8, 0x4600, URZ ;  /* 0x0000460008087890 */ /* 0x000fe4000fffe0ff */
[----:B------:R-:W-:Y:S02]  /*1fa0*/  ULEA UR7, UR7, UR15, 0xa ;  /* 0x0000000f07077291 */ /* 0x000fe4000f8e50ff */
[----:B------:R-:W-:Y:S02]  /*1fb0*/  UIADD3 UR32, UP0, UPT, UR44, 0x200, URZ ;  /* 0x000002002c207890 */ /* 0x000fe4000ff1e0ff */
[----:B------:R-:W-:Y:S02]  /*1fc0*/  UPRMT UR7, UR7, 0x5410, URZ ;  /* 0x0000541007077896 */ /* 0x000fe400080000ff */
[----:B------:R-:W-:Y:S02]  /*1fd0*/  UIADD3.X UR33, UPT, UPT, URZ, UR45, URZ, UP0, !UPT ;  /* 0x0000002dff217290 */ /* 0x000fe400087fe4ff */
[----:B------:R-:W-:Y:S02]  /*1fe0*/  UIADD3 UR16, UPT, UPT, UR29, 0x15600, UR17 ;  /* 0x000156001d107890 */ /* 0x000fe4000fffe011 */
[----:B------:R-:W-:Y:S02]  /*1ff0*/  ULOP3.LUT UR19, UR38, UR10, URZ, 0xfc, !UPT ;  /* 0x0000000a26137292 */ /* 0x000fe4000f8efcff */
[----:B------:R-:W-:Y:S01]  /*2000*/  UIADD3 UR36, UPT, UPT, UR20, 0x1, URZ ;  /* 0x0000000114247890 */ /* 0x000fe2000fffe0ff */
[----:B------:R4:W-:Y:S01]  /*2010*/  UTMALDG.5D.IM2COL [UR8], [UR34], UR7 ;  /* 0x00000008220073b4 */ /* 0x0009e20008060007 */
[----:B------:R-:W-:Y:S02]  /*2020*/  UIADD3 UR28, UPT, UPT, UR21, 0x1, URZ ;  /* 0x00000001151c7890 */ /* 0x000fe4000fffe0ff */
[----:B------:R-:W-:Y:S02]  /*2030*/  UISETP.NE.AND UP2, UPT, UR36, UR53, UPT ;  /* 0x000000352400728c */ /* 0x000fe4000bf45270 */
[----:B------:R-:W-:Y:S02]  /*2040*/  UIADD3 UR26, UPT, UPT, UR22, 0x1, URZ ;  /* 0x00000001161a7890 */ /* 0x000fe4000fffe0ff */
[----:B------:R-:W-:Y:S01]  /*2050*/  UIADD3 UR31, UPT, UPT, UR31, 0x1, URZ ;  /* 0x000000011f1f7890 */ /* 0x000fe2000fffe0ff */
[----:B------:R-:W-:Y:S01]  /*2060*/  UMOV UR50, 0x30000 ;  /* 0x0003000000327882 */ /* 0x000fe20000000000 */
[----:B------:R-:W-:Y:S01]  /*2070*/  UMOV UR48, 0x0 ;  /* 0x0000000000307882 */ /* 0x000fe20000000000 */
[----:B------:R-:W-:Y:S01]  /*2080*/  UMOV UR49, 0x10000000 ;  /* 0x1000000000317882 */ /* 0x000fe20000000000 */
[----:B------:R-:W-:Y:S03]  /*2090*/  UMOV UR17, UR9 ;  /* 0x0000000900117c82 */ /* 0x000fe60008000000 */
[----:B------:R-:W-:Y:S01]  /*20a0*/  @UP2 UIADD3 UR28, UPT, UPT, UR21, URZ, URZ ;  /* 0x000000ff151c2290 */ /* 0x000fe2000fffe0ff */
[----:B------:R3:W-:Y:S03]  /*20b0*/  UTMALDG.5D.MULTICAST [UR16], [UR32], UR50, desc[UR48] ;  /* 0x00003010200073b4 */ /* 0x0007e60008021832 */
[----:B------:R-:W-:Y:S11]  /*20c0*/  UISETP.NE.AND UP1, UPT, UR28, UR40, UPT ;  /* 0x000000281c00728c */ /* 0x000ff6000bf25270 */
[----:B------:R-:W-:Y:S04]  /*20d0*/  @UP1 UIADD3 UR26, UPT, UPT, UR22, URZ, URZ ;  /* 0x000000ff161a1290 */ /* 0x000fe8000fffe0ff */
[----:B------:R-:W-:Y:S02]  /*20e0*/  UISETP.NE.AND UP0, UPT, UR26, UR41, UPT ;  /* 0x000000291a00728c */ /* 0x000fe4000bf05270 */
[----:B----4-:R-:W-:Y:S01]  /*20f0*/  UIADD3 UR8, UPT, UPT, UR27, 0x1, URZ ;  /* 0x000000011b087890 */ /* 0x010fe2000fffe0ff */
[----:B------:R-:W-:Y:S08]  /*2100*/  UMOV UR7, UR30 ;  /* 0x0000001e00077c82 */ /* 0x000ff00008000000 */
[----:B------:R-:W-:Y:S07]  /*2110*/  @UP0 UIADD3 UR8, UPT, UPT, UR27, URZ, URZ ;  /* 0x000000ff1b080290 */ /* 0x000fee000fffe0ff */
[----:B------:R-:W-:Y:S01]  /*2120*/  UMOV UR27, UR8 ;  /* 0x00000008001b7c82 */ /* 0x000fe20008000000 */
[----:B---3--:R-:W-:Y:S02]  /*2130*/  USEL UR22, UR26, URZ, UP0 ;  /* 0x000000ff1a167287 */ /* 0x008fe40008000000 */
[----:B------:R-:W-:Y:S02]  /*2140*/  UISETP.NE.AND UP0, UPT, UR31, UR42, UPT ;  /* 0x0000002a1f00728c */ /* 0x000fe4000bf05270 */
[----:B------:R-:W-:Y:S02]  /*2150*/  USEL UR20, UR36, URZ, UP2 ;  /* 0x000000ff24147287 */ /* 0x000fe40009000000 */
[----:B------:R-:W-:Y:S05]  /*2160*/  USEL UR21, UR28, URZ, UP1 ;  /* 0x000000ff1c157287 */ /* 0x000fea0008800000 */
[----:B-1----:R-:W-:Y:S07]  /*2170*/  BRA.U UP0, `(.L_x_29) ;  /* 0xfffffffd00047547 */ /* 0x002fee000b83ffff */
.L_x_23:
[----:B------:R-:W-:Y:S01]  /*2180*/  ULEA UR4, UR30, UR29, 0x3 ;  /* 0x0000001d1e047291 */ /* 0x000fe2000f8e18ff */
[----:B-1----:R-:W-:Y:S01]  /*2190*/  SHF.L.U32 R0, R3, 0x1f, RZ ;  /* 0x0000001f03007819 */ /* 0x002fe200000006ff */
[----:B------:R-:W-:Y:S01]  /*21a0*/  @!P1 SYNCS.ARRIVE.TRANS64.A1T0 RZ, [UR29+0x248], RZ ;  /* 0x000248ffffff99a7 */ /* 0x000fe2000810001d */
[----:B------:R-:W-:-:S06]  /*21b0*/  UISETP.GE.AND UP0, UPT, UR54, 0x1, UPT ;  /* 0x000000013600788c */ /* 0x000fcc000bf06270 */
[----:B--2---:R1:W2:Y:S03]  /*21c0*/  SYNCS.PHASECHK.TRANS64.TRYWAIT P0, [UR4+0x110], R0 ;  /* 0x00011000ff0075a7 */ /* 0x0042a60008001104 */
[----:B------:R-:W-:Y:S05]  /*21d0*/  BRA.U !UP0, `(.L_x_30) ;  /* 0x0000000508987547 */ /* 0x000fea000b800000 */
[----:B------:R-:W3:Y:S01]  /*21e0*/  LDCU.128 UR8, c[0x0][0x480] ;  /* 0x00009000ff0877ac */ /* 0x000ee20008000c00 */
[----:B------:R-:W4:Y:S01]  /*21f0*/  LDCU.128 UR32, c[0x0][0x490] ;  /* 0x00009200ff2077ac */ /* 0x000f220008000c00 */
[----:B------:R-:W1:Y:S01]  /*2200*/  LDCU UR13, c[0x0][0x4c8] ;  /* 0x00009900ff0d77ac */ /* 0x000e620008000800 */
        /* <DEDUP_REMOVED lines=14> */
[----:B------:R-:W4:Y:S03]  /*22f0*/  LDCU.64 UR32, c[0x0][0x4c0] ;  /* 0x00009800ff2077ac */ /* 0x000f260008000a00 */
[----:B------:R-:W-:-:S02]  /*2300*/  USEL UR4, UR5, UR4, !UP0 ;  /* 0x0000000405047287 */ /* 0x000fc4000c000000 */
[----:B------:R-:W-:Y:S02]  /*2310*/  UISETP.NE.AND UP0, UPT, UR34, 0x1, UPT ;  /* 0x000000012200788c */ /* 0x000fe4000bf05270 */
[----:B------:R-:W-:Y:S01]  /*2320*/  UIMAD.WIDE.U32 UR6, UR4, UR35, URZ ;  /* 0x00000023040672a5 */ /* 0x000fe2000f8e00ff */
[----:B------:R-:W1:Y:S01]  /*2330*/  LDCU.64 UR24, c[0x0][0x4d0] ;  /* 0x00009a00ff1877ac */ /* 0x000e620008000a00 */
[----:B------:R-:W-:-:S05]  /*2340*/  UIADD3 UR42, UPT, UPT, UR54, UR42, URZ ;  /* 0x0000002a362a7290 */ /* 0x000fca000fffe0ff */
[----:B------:R-:W-:Y:S01]  /*2350*/  UMOV UR6, UR7 ;  /* 0x0000000700067c82 */ /* 0x000fe20008000000 */
[----:B------:R-:W-:Y:S02]  /*2360*/  UIADD3 UR7, UPT, UPT, -UR5, URZ, URZ ;  /* 0x000000ff05077290 */ /* 0x000fe4000fffe1ff */
[----:B---3--:R-:W-:Y:S02]  /*2370*/  USHF.R.U32.HI UR6, URZ, UR9, UR6 ;  /* 0x00000009ff067299 */ /* 0x008fe40008011606 */
[----:B------:R-:W-:Y:S02]  /*2380*/  UIMAD UR7, UR8, UR7, UR47 ;  /* 0x00000007080772a4 */ /* 0x000fe4000f8e022f */
[----:B------:R-:W-:Y:S02]  /*2390*/  USEL UR14, UR4, UR6, !UP0 ;  /* 0x00000006040e7287 */ /* 0x000fe4000c000000 */
[----:B------:R-:W-:Y:S02]  /*23a0*/  UIADD3 UR6, UPT, UPT, -UR4, URZ, URZ ;  /* 0x000000ff04067290 */ /* 0x000fe4000fffe1ff */
[----:B------:R-:W-:-:S02]  /*23b0*/  UIADD3 UR9, UPT, UPT, -UR14, URZ, URZ ;  /* 0x000000ff0e097290 */ /* 0x000fc4000fffe1ff */
[----:B------:R-:W-:Y:S02]  /*23c0*/  UIMAD UR12, UR11, UR6, UR5 ;  /* 0x000000060b0c72a4 */ /* 0x000fe4000f8e0205 */
[----:B------:R-:W-:Y:S02]  /*23d0*/  UIMAD UR9, UR34, UR9, UR4 ;  /* 0x00000009220972a4 */ /* 0x000fe4000f8e0204 */
[----:B----4-:R-:W-:Y:S01]  /*23e0*/  UIMAD UR11, UR7, UR32, UR10 ;  /* 0x00000020070b72a4 */ /* 0x010fe2000f8e020a */
[----:B------:R-:W3:Y:S02]  /*23f0*/  LDCU.64 UR4, c[0x0][0x4f8] ;  /* 0x00009f00ff0477ac */ /* 0x000ee40008000a00 */
[----:B------:R-:W4:Y:S01]  /*2400*/  LDCU UR6, c[0x0][0x500] ;  /* 0x0000a000ff0677ac */ /* 0x000f220008000800 */
[----:B-1----:R-:W-:Y:S02]  /*2410*/  UIMAD UR12, UR12, UR33, UR16 ;  /* 0x000000210c0c72a4 */ /* 0x002fe4000f8e0210 */
[----:B------:R-:W-:Y:S01]  /*2420*/  UIMAD UR13, UR9, UR13, UR17 ;  /* 0x0000000d090d72a4 */ /* 0x000fe2000f8e0211 */
[----:B------:R-:W-:Y:S01]  /*2430*/  UMOV UR36, UR54 ;  /* 0x0000003600247c82 */ /* 0x000fe20008000000 */
[----:B------:R-:W-:-:S10]  /*2440*/  UMOV UR7, UR30 ;  /* 0x0000001e00077c82 */ /* 0x000fd40008000000 */
.L_x_36:
[----:B------:R-:W-:Y:S01]  /*2450*/  @!P3 MOV R4, 0x1800 ;  /* 0x000018000004b802 */ /* 0x000fe20000000f00 */
[----:B------:R-:W-:Y:S01]  /*2460*/  ULEA UR9, UR7, UR29, 0x3 ;  /* 0x0000001d07097291 */ /* 0x000fe2000f8e18ff */
[----:B--23--:R-:W-:Y:S11]  /*2470*/  @P0 BRA `(.L_x_31) ;  /* 0x00000000000c0947 */ /* 0x00cff60003800000 */
[----:B------:R-:W-:Y:S04]  /*2480*/  SHF.L.U32 R5, R3, 0x1f, RZ ;  /* 0x0000001f03057819 */ /* 0x000fe800000006ff */
[----:B------:R-:W1:Y:S02]  /*2490*/  SYNCS.PHASECHK.TRANS64.TRYWAIT P0, [UR9+0x110], R5 ;  /* 0x00011005ff0075a7 */ /* 0x000e640008001109 */
[----:B-1----:R-:W-:Y:S05]  /*24a0*/  @!P0 BRA `(.L_x_32) ;  /* 0x0000006c00388947 */ /* 0x002fea0003800000 */
.L_x_31:
[----:B------:R2:W-:Y:S01]  /*24b0*/  @!P3 SYNCS.ARRIVE.TRANS64 RZ, [UR9], R4 ;  /* 0x00000004ffffb9a7 */ /* 0x0005e20008000009 */
[----:B------:R-:W-:Y:S04]  /*24c0*/  ULOP3.LUT UR8, UR37, 0x2, URZ, 0xfc, !UPT ;  /* 0x0000000225087892 */ /* 0x000fe8000f8efcff */
[----:B------:R-:W-:Y:S09]  /*24d0*/  UISETP.NE.AND UP0, UPT, UR8, 0x2, UPT ;  /* 0x000000020800788c */ /* 0x000ff2000bf05270 */
[----:B------:R-:W-:Y:S05]  /*24e0*/  BRA.U UP0, `(.L_x_33) ;  /* 0x0000000100047547 */ /* 0x000fea000b800000 */
[----:B---34-:R-:W-:Y:S05]  /*24f0*/  BPT.TRAP 0x1 ;  /* 0x000000040000795c */ /* 0x018fea0000300000 */
.L_x_33:
[----:B------:R-:W-:Y:S04]  /*2500*/  BSSY.RECONVERGENT B0, `(.L_x_34) ;  /* 0x0000003000007945 */ /* 0x000fe80003800200 */
[----:B------:R-:W-:Y:S05]  /*2510*/  @P2 BRA `(.L_x_35) ;  /* 0x0000000000042947 */ /* 0x000fea0003800000 */
[----:B---34-:R-:W-:Y:S05]  /*2520*/  BPT.TRAP 0x1 ;  /* 0x000000040000795c */ /* 0x018fea0000300000 */
.L_x_35:
[----:B---34-:R-:W-:Y:S05]  /*2530*/  BSYNC.RECONVERGENT B0 ;  /* 0x0000000000007941 */ /* 0x018fea0003800200 */
.L_x_34:
        /* <DEDUP_REMOVED lines=11> */
[----:B-1----:R-:W-:Y:S01]  /*25f0*/  SHF.L.U32 R0, R3, 0x1f, RZ ;  /* 0x0000001f03007819 */ /* 0x002fe200000006ff */
[----:B------:R-:W-:Y:S02]  /*2600*/  USHF.L.U32 UR10, UR27, 0x5, URZ ;  /* 0x000000051b0a7899 */ /* 0x000fe400080006ff */
[----:B------:R-:W-:Y:S01]  /*2610*/  UIADD3.X UR35, UPT, UPT, URZ, UR45, URZ, UP0, !UPT ;  /* 0x0000002dff237290 */ /* 0x000fe200087fe4ff */
[----:B------:R1:W3:Y:S01]  /*2620*/  SYNCS.PHASECHK.TRANS64.TRYWAIT P0, [UR8+0x110], R0 ;  /* 0x00011000ff0075a7 */ /* 0x0002e20008001108 */
[----:B------:R-:W-:Y:S02]  /*2630*/  ULEA UR8, UR7, UR29, 0xb ;  /* 0x0000001d07087291 */ /* 0x000fe4000f8e58ff */
[----:B------:R-:W-:Y:S02]  /*2640*/  UIMAD UR7, UR22, UR25, UR6 ;  /* 0x00000019160772a4 */ /* 0x000fe4000f8e0206 */
[----:B------:R-:W-:Y:S02]  /*2650*/  UIADD3 UR8, UPT, UPT, UR8, 0x4600, URZ ;  /* 0x0000460008087890 */ /* 0x000fe4000fffe0ff */
[----:B------:R-:W-:Y:S02]  /*2660*/  ULEA UR7, UR7, UR15, 0xa ;  /* 0x0000000f07077291 */ /* 0x000fe4000f8e50ff */
[----:B------:R-:W-:Y:S02]  /*2670*/  UIADD3 UR32, UP3, UPT, UR44, 0x200, URZ ;  /* 0x000002002c207890 */ /* 0x000fe4000ff7e0ff */
[----:B------:R-:W-:Y:S02]  /*2680*/  UPRMT UR7, UR7, 0x5410, URZ ;  /* 0x0000541007077896 */ /* 0x000fe400080000ff */
[----:B------:R-:W-:Y:S02]  /*2690*/  UIADD3.X UR33, UPT, UPT, URZ, UR45, URZ, UP3, !UPT ;  /* 0x0000002dff217290 */ /* 0x000fe40009ffe4ff */
[----:B------:R-:W-:Y:S02]  /*26a0*/  ULOP3.LUT UR19, UR38, UR10, URZ, 0xfc, !UPT ;  /* 0x0000000a26137292 */ /* 0x000fe4000f8efcff */
[----:B------:R-:W-:Y:S02]  /*26b0*/  UIADD3 UR31, UPT, UPT, UR20, 0x1, URZ ;  /* 0x00000001141f7890 */ /* 0x000fe4000fffe0ff */
[----:B------:R-:W-:Y:S01]  /*26c0*/  UIADD3 UR28, UPT, UPT, UR21, 0x1, URZ ;  /* 0x00000001151c7890 */ /* 0x000fe2000fffe0ff */
[----:B------:R4:W-:Y:S01]  /*26d0*/  UTMALDG.5D.IM2COL [UR8], [UR34], UR7 ;  /* 0x00000008220073b4 */ /* 0x0009e20008060007 */
[----:B------:R-:W-:Y:S02]  /*26e0*/  UISETP.NE.AND UP2, UPT, UR31, UR50, UPT ;  /* 0x000000321f00728c */ /* 0x000fe4000bf45270 */
[----:B------:R-:W-:Y:S01]  /*26f0*/  UIADD3 UR26, UPT, UPT, UR22, 0x1, URZ ;  /* 0x00000001161a7890 */ /* 0x000fe2000fffe0ff */
[----:B------:R-:W-:Y:S01]  /*2700*/  UMOV UR47, 0x30000 ;  /* 0x00030000002f7882 */ /* 0x000fe20000000000 */
[----:B------:R-:W-:Y:S01]  /*2710*/  UMOV UR48, 0x0 ;  /* 0x0000000000307882 */ /* 0x000fe20000000000 */
[----:B------:R-:W-:Y:S01]  /*2720*/  UMOV UR49, 0x10000000 ;  /* 0x1000000000317882 */ /* 0x000fe20000000000 */
[----:B------:R-:W-:Y:S02]  /*2730*/  UMOV UR17, UR9 ;  /* 0x0000000900117c82 */ /* 0x000fe40008000000 */
[----:B------:R2:W-:Y:S03]  /*2740*/  UTMALDG.5D.MULTICAST [UR16], [UR32], UR47, desc[UR48] ;  /* 0x00003010200073b4 */ /* 0x0005e6000802182f */
[----:B------:R-:W-:Y:S04]  /*2750*/  @UP2 UIADD3 UR28, UPT, UPT, UR21, URZ, URZ ;  /* 0x000000ff151c2290 */ /* 0x000fe8000fffe0ff */
[----:B------:R-:W-:Y:S11]  /*2760*/  UISETP.NE.AND UP1, UPT, UR28, UR40, UPT ;  /* 0x000000281c00728c */ /* 0x000ff6000bf25270 */
[----:B------:R-:W-:Y:S04]  /*2770*/  @UP1 UIADD3 UR26, UPT, UPT, UR22, URZ, URZ ;  /* 0x000000ff161a1290 */ /* 0x000fe8000fffe0ff */
[----:B------:R-:W-:Y:S02]  /*2780*/  UISETP.NE.AND UP0, UPT, UR26, UR41, UPT ;  /* 0x000000291a00728c */ /* 0x000fe4000bf05270 */
[----:B----4-:R-:W-:Y:S09]  /*2790*/  UIADD3 UR8, UPT, UPT, UR27, 0x1, URZ ;  /* 0x000000011b087890 */ /* 0x010ff2000fffe0ff */
[----:B------:R-:W-:Y:S02]  /*27a0*/  @UP0 UIADD3 UR8, UPT, UPT, UR27, URZ, URZ ;  /* 0x000000ff1b080290 */ /* 0x000fe4000fffe0ff */
[----:B------:R-:W-:Y:S05]  /*27b0*/  UIADD3 UR7, UPT, UPT, UR36, -0x1, URZ ;  /* 0xffffffff24077890 */ /* 0x000fea000fffe0ff */
[----:B------:R-:W-:Y:S01]  /*27c0*/  UMOV UR27, UR8 ;  /* 0x00000008001b7c82 */ /* 0x000fe20008000000 */
[----:B--2---:R-:W-:Y:S02]  /*27d0*/  USEL UR22, UR26, URZ, UP0 ;  /* 0x000000ff1a167287 */ /* 0x004fe40008000000 */
[----:B------:R-:W-:Y:S02]  /*27e0*/  UISETP.GT.U32.AND UP0, UPT, UR36, 0x1, UPT ;  /* 0x000000012400788c */ /* 0x000fe4000bf04070 */
[----:B------:R-:W-:Y:S02]  /*27f0*/  USEL UR20, UR31, URZ, UP2 ;  /* 0x000000ff1f147287 */ /* 0x000fe40009000000 */
[----:B------:R-:W-:Y:S01]  /*2800*/  USEL UR21, UR28, URZ, UP1 ;  /* 0x000000ff1c157287 */ /* 0x000fe20008800000 */
[----:B------:R-:W-:Y:S01]  /*2810*/  UMOV UR36, UR7 ;  /* 0x0000000700247c82 */ /* 0x000fe20008000000 */
[----:B------:R-:W-:Y:S03]  /*2820*/  UMOV UR7, UR30 ;  /* 0x0000001e00077c82 */ /* 0x000fe60008000000 */
[----:B-1----:R-:W-:Y:S07]  /*2830*/  BRA.U UP0, `(.L_x_36) ;  /* 0xfffffffd00047547 */ /* 0x002fee000b83ffff */
.L_x_30:
[----:B------:R-:W-:Y:S01]  /*2840*/  SHF.L.U32 R5, R2, 0x1f, RZ ;  /* 0x0000001f02057819 */ /* 0x000fe200000006ff */
[----:B------:R-:W-:-:S03]  /*2850*/  NOP ;  /* 0x0000000000007918 */ /* 0x000fc60000000000 */
[----:B--23--:R-:W2:Y:S02]  /*2860*/  SYNCS.PHASECHK.TRANS64.TRYWAIT P0, [UR29+0x250], R5 ;  /* 0x00025005ff0075a7 */ /* 0x00cea4000800111d */
[----:B--2---:R-:W-:Y:S05]  /*2870*/  @!P0 BRA `(.L_x_37) ;  /* 0x00000068005c8947 */ /* 0x004fea0003800000 */
.L_x_139:
[----:B-1----:R-:W1:Y:S01]  /*2880*/  LDS.128 R4, [UR29+0x290] ;  /* 0x0002901dff047984 */ /* 0x002e620008000c00 */
[----:B------:R-:W-:Y:S02]  /*2890*/  UIADD3 UR4, UPT, UPT, UR29, 0x258, URZ ;  /* 0x000002581d047890 */ /* 0x000fe4000fffe0ff */
[----:B------:R-:W-:Y:S01]  /*28a0*/  UISETP.GE.AND UP0, UPT, UR39, 0x1, UPT ;  /* 0x000000012700788c */ /* 0x000fe2000bf06270 */
[----:B------:R-:W-:Y:S01]  /*28b0*/  @!PT LDS RZ, [RZ] ;  /* 0x00000000fffff984 */ /* 0x000fe20000000800 */
[----:B------:R-:W-:Y:S01]  /*28c0*/  @!PT LDS RZ, [RZ] ;  /* 0x00000000fffff984 */ /* 0x000fe20000000800 */
[----:B------:R-:W-:Y:S01]  /*28d0*/  @!PT LDS RZ, [RZ] ;  /* 0x00000000fffff984 */ /* 0x000fe20000000800 */
[----:B------:R-:W-:Y:S01]  /*28e0*/  @!PT LDS RZ, [RZ] ;  /* 0x00000000fffff984 */ /* 0x000fe20000000800 */
[----:B------:R2:W-:Y:S06]  /*28f0*/  MEMBAR.ALL.CTA ;  /* 0x0000000000007992 */ /* 0x0005ec0000008000 */
[----:B--2---:R-:W2:Y:S01]  /*2900*/  FENCE.VIEW.ASYNC.S ;  /* 0x00000000000073c6 */ /* 0x004ea20000000000 */
[----:B------:R-:W-:-:S09]  /*2910*/  UPRMT UR4, URZ, 0x654, UR4 ;  /* 0x00000654ff047896 */ /* 0x000fd20008000004 */
[----:B--2---:R-:W-:Y:S01]  /*2920*/  SYNCS.ARRIVE.TRANS64.RED.A1T0 RZ, [UR4], RZ ;  /* 0x000000ffffff79a7 */ /* 0x004fe20008100404 */
[----:B-1----:R-:W-:-:S13]  /*2930*/  LOP3.LUT P0, RZ, R6, 0x1, RZ, 0xc0, !PT ;  /* 0x0000000106ff7812 */ /* 0x002fda000780c0ff */
[----:B------:R-:W-:Y:S01]  /*2940*/  VOTEU.ANY UP1, P0 ;  /* 0x0000000000ff7886 */ /* 0x000fe20000020100 */
[----:B------:R-:W-:-:S13]  /*2950*/  PLOP3.LUT P0, PT, PT, PT, UP1, 0x80, 0x8 ;  /* 0x000000000008781c */ /* 0x000fda0003f0f018 */
[----:B------:R-:W-:Y:S02]  /*2960*/  @P0 MOV R0, R4 ;  /* 0x0000000400000202 */ /* 0x000fe40000000f00 */
[----:B------:R-:W-:Y:S02]  /*2970*/  @P0 LOP3.LUT R4, R5, 0xffff, RZ, 0xc0, !PT ;  /* 0x0000ffff05040812 */ /* 0x000fe400078ec0ff */
[----:B------:R-:W-:Y:S02]  /*2980*/  @P0 R2UR UR6, R0 ;  /* 0x00000000000602ca */ /* 0x000fe400000e0000 */
[----:B------:R-:W-:-:S11]  /*2990*/  @P0 R2UR UR5, R4 ;  /* 0x00000000040502ca */ /* 0x000fd600000e0000 */
[----:B------:R-:W-:Y:S02]  /*29a0*/  @UP1 UMOV UR52, UR6 ;  /* 0x0000000600341c82 */ /* 0x000fe40008000000 */
[----:B------:R-:W-:Y:S01]  /*29b0*/  @UP1 UMOV UR51, UR5 ;  /* 0x0000000500331c82 */ /* 0x000fe20008000000 */
[----:B------:R-:W-:Y:S05]  /*29c0*/  BRA.U !UP0, `(.L_x_38) ;  /* 0x0000000108d47547 */ /* 0x000fea000b800000 */
[----:B------:R-:W1:Y:S01]  /*29d0*/  LDCU.128 UR16, c[0x0][0xc10] ;  /* 0x00018200ff1077ac */ /* 0x000e620008000c00 */
[----:B------:R-:W2:Y:S01]  /*29e0*/  LDCU UR21, c[0x0][0xc20] ;  /* 0x00018400ff1577ac */ /* 0x000ea20008000800 */
[----:B------:R-:W3:Y:S01]  /*29f0*/  LDCU UR20, c[0x0][0xc0c] ;  /* 0x00018180ff1477ac */ /* 0x000ee20008000800 */
[----:B------:R-:W4:Y:S01]  /*2a00*/  LDCU.64 UR12, c[0x0][0xc28] ;  /* 0x00018500ff0c77ac */ /* 0x000f220008000a00 */
[----:B------:R-:W-:Y:S02]  /*2a10*/  UISETP.NE.AND UP3, UPT, UR39, 0x1, UPT ;  /* 0x000000012700788c */ /* 0x000fe4000bf65270 */
[----:B-1----:R-:W-:Y:S02]  /*2a20*/  UIMAD.WIDE.U32 UR4, UR55, UR19, URZ ;  /* 0x00000013370472a5 */ /* 0x002fe4000f8e00ff */
[----:B------:R-:W-:Y:S02]  /*2a30*/  UIMAD.WIDE.U32 UR6, UR56, UR16, URZ ;  /* 0x00000010380672a5 */ /* 0x000fe4000f8e00ff */
[----:B------:R-:W-:-:S02]  /*2a40*/  UISETP.NE.AND UP0, UPT, UR18, 0x1, UPT ;  /* 0x000000011200788c */ /* 0x000fc4000bf05270 */
[----:B------:R-:W-:Y:S01]  /*2a50*/  UIMAD.WIDE.U32 UR14, UR51, UR19, URZ ;  /* 0x00000013330e72a5 */ /* 0x000fe2000f8e00ff */
[----:B------:R-:W-:Y:S01]  /*2a60*/  UMOV UR4, UR5 ;  /* 0x0000000500047c82 */ /* 0x000fe20008000000 */
[----:B---3--:R-:W-:Y:S02]  /*2a70*/  UISETP.NE.AND UP2, UPT, UR20, 0x1, UPT ;  /* 0x000000011400788c */ /* 0x008fe4000bf45270 */
[----:B--2---:R-:W-:Y:S02]  /*2a80*/  USHF.R.U32.HI UR5, URZ, UR21, UR4 ;  /* 0x00000015ff057299 */ /* 0x004fe40008011604 */
[----:B------:R-:W-:Y:S01]  /*2a90*/  UIMAD.WIDE.U32 UR10, UR52, UR16, URZ ;  /* 0x00000010340a72a5 */ /* 0x000fe2000f8e00ff */
[----:B------:R-:W-:Y:S01]  /*2aa0*/  UMOV UR4, UR7 ;  /* 0x0000000700047c82 */ /* 0x000fe20008000000 */
[----:B------:R-:W-:Y:S02]  /*2ab0*/  USEL UR5, UR55, UR5, !UP0 ;  /* 0x0000000537057287 */ /* 0x000fe4000c000000 */
[----:B------:R-:W-:-:S02]  /*2ac0*/  USHF.R.U32.HI UR4, URZ, UR17, UR4 ;  /* 0x00000011ff047299 */ /* 0x000fc40008011604 */
[----:B----4-:R-:W-:Y:S02]  /*2ad0*/  UIMAD.WIDE.U32 UR8, UR5, UR12, URZ ;  /* 0x0000000c050872a5 */ /* 0x010fe4000f8e00ff */
[----:B------:R-:W-:Y:S01]  /*2ae0*/  USEL UR6, UR56, UR4, !UP2 ;  /* 0x0000000438067287 */ /* 0x000fe2000d000000 */
[----:B------:R-:W-:Y:S02]  /*2af0*/  UMOV UR10, UR11 ;  /* 0x0000000b000a7c82 */ /* 0x000fe40008000000 */
[----:B------:R-:W-:Y:S01]  /*2b00*/  UMOV UR4, UR15 ;  /* 0x0000000f00047c82 */ /* 0x000fe20008000000 */
[----:B------:R-:W-:Y:S01]  /*2b10*/  UIMAD.WIDE.U32 UR14, UR6, UR12, URZ ;  /* 0x0000000c060e72a5 */ /* 0x000fe2000f8e00ff */
[----:B------:R-:W-:Y:S01]  /*2b20*/  UMOV UR8, UR9 ;  /* 0x0000000900087c82 */ /* 0x000fe20008000000 */
[----:B------:R-:W-:Y:S02]  /*2b30*/  USHF.R.U32.HI UR4, URZ, UR21, UR4 ;  /* 0x00000015ff047299 */ /* 0x000fe40008011604 */
[----:B------:R-:W-:-:S03]  /*2b40*/  @UP3 USHF.R.U32.HI UR5, URZ, UR13, UR8 ;  /* 0x0000000dff053299 */ /* 0x000fc60008011608 */
[----:B------:R-:W-:Y:S01]  /*2b50*/  UMOV UR14, UR15 ;  /* 0x0000000f000e7c82 */ /* 0x000fe20008000000 */
[----:B------:R-:W-:Y:S02]  /*2b60*/  USHF.R.U32.HI UR17, URZ, UR17, UR10 ;  /* 0x00000011ff117299 */ /* 0x000fe4000801160a */
[----:B------:R-:W-:Y:S02]  /*2b70*/  USEL UR4, UR51, UR4, !UP0 ;  /* 0x0000000433047287 */ /* 0x000fe4000c000000 */
[----:B------:R-:W-:Y:S02]  /*2b80*/  @UP3 USHF.R.U32.HI UR6, URZ, UR13, UR14 ;  /* 0x0000000dff063299 */ /* 0x000fe4000801160e */
[----:B------:R-:W-:Y:S02]  /*2b90*/  UIMAD UR7, UR39, UR5, URZ ;  /* 0x00000005270772a4 */ /* 0x000fe4000f8e02ff */
[----:B------:R-:W-:Y:S02]  /*2ba0*/  USEL UR5, UR52, UR17, !UP2 ;  /* 0x0000001134057287 */ /* 0x000fe4000d000000 */
[----:B------:R-:W-:-:S02]  /*2bb0*/  UIMAD UR10, UR39, UR6, URZ ;  /* 0x00000006270a72a4 */ /* 0x000fc4000f8e02ff */
[----:B------:R-:W-:Y:S02]  /*2bc0*/  UISETP.GE.AND UP0, UPT, UR4, UR7, UPT ;  /* 0x000000070400728c */ /* 0x000fe4000bf06270 */
[----:B------:R-:W-:Y:S02]  /*2bd0*/  UIMAD.WIDE.U32 UR8, UR4, UR12, URZ ;  /* 0x0000000c040872a5 */ /* 0x000fe4000f8e00ff */
[----:B------:R-:W-:Y:S02]  /*2be0*/  UISETP.GE.OR UP0, UPT, UR5, UR10, UP0 ;  /* 0x0000000a0500728c */ /* 0x000fe40008706670 */
[----:B------:R-:W-:-:S03]  /*2bf0*/  UIMAD.WIDE.U32 UR10, UR5, UR12, URZ ;  /* 0x0000000c050a72a5 */ /* 0x000fc6000f8e00ff */
[----:B------:R-:W-:Y:S01]  /*2c00*/  UMOV UR7, UR9 ;  /* 0x0000000900077c82 */ /* 0x000fe20008000000 */
[----:B------:R-:W-:Y:S02]  /*2c10*/  UIADD3 UR9, UPT, UPT, -UR4, URZ, URZ ;  /* 0x000000ff04097290 */ /* 0x000fe4000fffe1ff */
[----:B------:R-:W-:Y:S02]  /*2c20*/  USHF.R.U32.HI UR7, URZ, UR13, UR7 ;  /* 0x0000000dff077299 */ /* 0x000fe40008011607 */
[----:B------:R-:W-:Y:S02]  /*2c30*/  UIMAD UR10, UR18, UR9, UR51 ;  /* 0x00000009120a72a4 */ /* 0x000fe4000f8e0233 */
[----:B------:R-:W-:Y:S01]  /*2c40*/  USEL UR7, UR4, UR7, !UP3 ;  /* 0x0000000704077287 */ /* 0x000fe2000d800000 */
[----:B------:R-:W-:Y:S01]  /*2c50*/  @!UP0 UMOV UR8, UR11 ;  /* 0x0000000b00088c82 */ /* 0x000fe20008000000 */
[----:B------:R-:W-:Y:S02]  /*2c60*/  UIADD3 UR11, UPT, UPT, -UR5, URZ, URZ ;  /* 0x000000ff050b7290 */ /* 0x000fe4000fffe1ff */
[----:B------:R-:W-:-:S02]  /*2c70*/  @!UP0 USHF.R.U32.HI UR8, URZ, UR13, UR8 ;  /* 0x0000000dff088299 */ /* 0x000fc40008011608 */
[----:B------:R-:W-:Y:S02]  /*2c80*/  UIADD3 UR9, UPT, UPT, -UR7, URZ, URZ ;  /* 0x000000ff07097290 */ /* 0x000fe4000fffe1ff */
[----:B------:R-:W-:Y:S02]  /*2c90*/  @!UP0 USEL UR8, UR5, UR8, !UP3 ;  /* 0x0000000805088287 */ /* 0x000fe4000d800000 */
[----:B------:R-:W-:Y:S02]  /*2ca0*/  UIMAD UR9, UR39, UR9, UR4 ;  /* 0x00000009270972a4 */ /* 0x000fe4000f8e0204 */
[----:B------:R-:W-:Y:S02]  /*2cb0*/  @!UP0 UIADD3 UR7, UPT, UPT, UR7, -UR8, URZ ;  /* 0x8000000807078290 */ /* 0x000fe4000fffe0ff */
[----:B------:R-:W-:Y:S02]  /*2cc0*/  @!UP0 UIMAD UR8, UR9, UR6, UR8 ;  /* 0x00000006090882a4 */ /* 0x000fe4000f8e0208 */
[----:B------:R-:W-:-:S02]  /*2cd0*/  @!UP0 UIMAD UR4, UR39, UR7, UR5 ;  /* 0x00000007270482a4 */ /* 0x000fc4000f8e0205 */
[----:B------:R-:W-:Y:S02]  /*2ce0*/  UIMAD UR6, UR20, UR11, UR52 ;  /* 0x0000000b140672a4 */ /* 0x000fe4000f8e0234 */
[----:B------:R-:W-:Y:S01]  /*2cf0*/  UIMAD UR51, UR4, UR18, UR10 ;  /* 0x00000012043372a4 */ /* 0x000fe2000f8e020a */
[----:B------:R-:W-:Y:S02]  /*2d00*/  @!UP0 UMOV UR5, UR8 ;  /* 0x0000000800058c82 */ /* 0x000fe40008000000 */
[----:B------:R-:W-:-:S12]  /*2d10*/  UIMAD UR52, UR5, UR20, UR6 ;  /* 0x00000014053472a4 */ /* 0x000fd8000f8e0206 */
.L_x_38:
[----:B------:R-:W1:Y:S02]  /*2d20*/  LDCU UR4, c[0x0][0xc30] ;  /* 0x00018600ff0477ac */ /* 0x000e640008000800 */
[----:B-1----:R-:W-:-:S09]  /*2d30*/  UISETP.NE.AND UP0, UPT, UR4, 0x1, UPT ;  /* 0x000000010400788c */ /* 0x002fd2000bf05270 */
[----:B------:R-:W-:Y:S05]  /*2d40*/  BRA.U UP0, `(.L_x_39) ;  /* 0x0000000100447547 */ /* 0x000fea000b800000 */
[----:B------:R-:W1:Y:S01]  /*2d50*/  LDCU.128 UR8, c[0x0][0xc10] ;  /* 0x00018200ff0877ac */ /* 0x000e620008000c00 */
[----:B------:R-:W2:Y:S01]  /*2d60*/  LDCU UR12, c[0x0][0xc0c] ;  /* 0x00018180ff0c77ac */ /* 0x000ea20008000800 */
[----:B------:R-:W3:Y:S01]  /*2d70*/  LDCU UR13, c[0x0][0xc20] ;  /* 0x00018400ff0d77ac */ /* 0x000ee20008000800 */
[----:B-1----:R-:W-:Y:S02]  /*2d80*/  UIMAD.WIDE.U32 UR6, UR52, UR8, URZ ;  /* 0x00000008340672a5 */ /* 0x002fe4000f8e00ff */
[----:B------:R-:W-:Y:S02]  /*2d90*/  UIMAD.WIDE.U32 UR4, UR51, UR11, URZ ;  /* 0x0000000b330472a5 */ /* 0x000fe4000f8e00ff */
[----:B--2---:R-:W-:Y:S02]  /*2da0*/  UISETP.NE.AND UP2, UPT, UR12, 0x1, UPT ;  /* 0x000000010c00788c */ /* 0x004fe4000bf45270 */
[----:B------:R-:W-:Y:S01]  /*2db0*/  UISETP.NE.AND UP0, UPT, UR10, 0x1, UPT ;  /* 0x000000010a00788c */ /* 0x000fe2000bf05270 */
[----:B------:R-:W-:-:S02]  /*2dc0*/  UMOV UR6, UR7 ;  /* 0x0000000700067c82 */ /* 0x000fc40008000000 */
[----:B------:R-:W-:Y:S01]  /*2dd0*/  UMOV UR4, UR5 ;  /* 0x0000000500047c82 */ /* 0x000fe20008000000 */
[----:B------:R-:W-:Y:S02]  /*2de0*/  USHF.R.U32.HI UR6, URZ, UR9, UR6 ;  /* 0x00000009ff067299 */ /* 0x000fe40008011606 */
[----:B---3--:R-:W-:Y:S02]  /*2df0*/  USHF.R.U32.HI UR4, URZ, UR13, UR4 ;  /* 0x0000000dff047299 */ /* 0x008fe40008011604 */
[----:B------:R-:W-:Y:S02]  /*2e00*/  USEL UR5, UR52, UR6, !UP2 ;  /* 0x0000000634057287 */ /* 0x000fe4000d000000 */
[----:B------:R-:W-:-:S04]  /*2e10*/  USEL UR4, UR51, UR4, !UP0 ;  /* 0x0000000433047287 */ /* 0x000fc8000c000000 */
[----:B------:R-:W-:Y:S02]  /*2e20*/  UIADD3 UR6, UPT, UPT, UR5, -UR4, URZ ;  /* 0x8000000405067290 */ /* 0x000fe4000fffe0ff */
[----:B------:R-:W-:Y:S02]  /*2e30*/  UIADD3 UR4, UPT, UPT, -UR5, UR4, URZ ;  /* 0x0000000405047290 */ /* 0x000fe4000fffe1ff */
[----:B------:R-:W-:Y:S02]  /*2e40*/  UIMAD UR51, UR6, UR10, UR51 ;  /* 0x0000000a063372a4 */ /* 0x000fe4000f8e0233 */
[----:B------:R-:W-:-:S12]  /*2e50*/  UIMAD UR52, UR4, UR12, UR52 ;  /* 0x0000000c043472a4 */ /* 0x000fd8000f8e0234 */
.L_x_39:
[----:B------:R-:W-:Y:S01]  /*2e60*/  R2UR UR5, R86 ;  /* 0x00000000560572ca */ /* 0x000fe200000e0000 */
[----:B------:R-:W-:Y:S01]  /*2e70*/  UMOV UR31, UR42 ;  /* 0x0000002a001f7c82 */ /* 0x000fe20008000000 */
[----:B------:R-:W-:Y:S02]  /*2e80*/  R2UR UR4, R73 ;  /* 0x00000000490472ca */ /* 0x000fe400000e0000 */
[----:B------:R-:W-:Y:S02]  /*2e90*/  PLOP3.LUT P1, PT, PT, PT, PT, 0x80, 0x8 ;  /* 0x000000000008781c */ /* 0x000fe40003f2f070 */
[----:B------:R-:W-:-:S07]  /*2ea0*/  LOP3.LUT R2, R2, 0x1, RZ, 0x3c, !PT ;  /* 0x0000000102027812 */ /* 0x000fce00078e3cff */
[----:B------:R-:W-:Y:S02]  /*2eb0*/  UIADD3 UR50, UPT, UPT, UR52, UR5, URZ ;  /* 0x0000000534327290 */ /* 0x000fe4000fffe0ff */
[----:B------:R-:W-:Y:S01]  /*2ec0*/  UIADD3 UR24, UPT, UPT, UR51, UR4, URZ ;  /* 0x0000000433187290 */ /* 0x000fe2000fffe0ff */
[----:B------:R-:W-:Y:S11]  /*2ed0*/  BRA.U UP1, `(.L_x_40) ;  /* 0xffffffe901d87547 */ /* 0x000ff6000b83ffff */
[----:B------:R-:W-:Y:S01]  /*2ee0*/  UIADD3 UR29, UPT, UPT, UR29, 0x110, URZ ;  /* 0x000001101d1d7890 */ /* 0x000fe2000fffe0ff */
[----:B------:R-:W-:-:S03]  /*2ef0*/  SHF.L.U32 R5, R3, 0x1f, RZ ;  /* 0x0000001f03057819 */ /* 0x000fc600000006ff */
[----:B------:R-:W-:-:S09]  /*2f00*/  ULEA UR4, UR30, UR29, 0x3 ;  /* 0x0000001d1e047291 */ /* 0x000fd2000f8e18ff */
[----:B------:R-:W1:Y:S02]  /*2f10*/  SYNCS.PHASECHK.TRANS64.TRYWAIT P0, [UR4], R5 ;  /* 0x00000005ff0075a7 */ /* 0x000e640008001104 */
[----:B-1----:R-:W-:Y:S05]  /*2f20*/  @!P0 BRA `(.L_x_41) ;  /* 0x0000006000c88947 */ /* 0x002fea0003800000 */
.L_x_141:
[----:B------:R-:W-:-:S04]  /*2f30*/  UIADD3 UR4, UPT, UPT, UR30, 0x1, URZ ;  /* 0x000000011e047890 */ /* 0x000fc8000fffe0ff */
[----:B------:R-:W-:-:S04]  /*2f40*/  UISETP.NE.AND UP0, UPT, UR4, 0x22, UPT ;  /* 0x000000220400788c */ /* 0x000fc8000bf05270 */
[----:B------:R-:W-:Y:S02]  /*2f50*/  USEL UR6, URZ, 0x1, UP0 ;  /* 0x00000001ff067887 */ /* 0x000fe40008000000 */
[----:B------:R-:W-:-:S04]  /*2f60*/  USEL UR4, UR4, URZ, UP0 ;  /* 0x000000ff04047287 */ /* 0x000fc80008000000 */
[----:B------:R-:W-:Y:S01]  /*2f70*/  ULEA UR5, UR4, UR29, 0x3 ;  /* 0x0000001d04057291 */ /* 0x000fe2000f8e18ff */
[----:B------:R-:W-:-:S04]  /*2f80*/  LOP3.LUT R2, R3, UR6, RZ, 0x3c, !PT ;  /* 0x0000000603027c12 */ /* 0x000fc8000f8e3cff */
[----:B------:R-:W-:-:S04]  /*2f90*/  SHF.L.U32 R3, R2, 0x1f, RZ ;  /* 0x0000001f02037819 */ /* 0x000fc800000006ff */
[----:B------:R-:W2:Y:S02]  /*2fa0*/  SYNCS.PHASECHK.TRANS64.TRYWAIT P0, [UR5], R3 ;  /* 0x00000003ff0075a7 */ /* 0x000ea40008001105 */
[----:B--2---:R-:W-:Y:S05]  /*2fb0*/  @!P0 BRA `(.L_x_42) ;  /* 0x0000006000bc8947 */ /* 0x004fea0003800000 */
.L_x_143:
[----:B------:R-:W-:-:S04]  /*2fc0*/  UIADD3 UR4, UPT, UPT, UR4, 0x1, URZ ;  /* 0x0000000104047890 */ /* 0x000fc8000fffe0ff */
[----:B------:R-:W-:-:S04]  /*2fd0*/  UISETP.NE.AND UP0, UPT, UR4, 0x22, UPT ;  /* 0x000000220400788c */ /* 0x000fc8000bf05270 */
[----:B------:R-:W-:Y:S02]  /*2fe0*/  USEL UR6, URZ, 0x1, UP0 ;  /* 0x00000001ff067887 */ /* 0x000fe40008000000 */
[----:B------:R-:W-:-:S04]  /*2ff0*/  USEL UR4, UR4, URZ, UP0 ;  /* 0x000000ff04047287 */ /* 0x000fc80008000000 */
[----:B------:R-:W-:Y:S01]  /*3000*/  ULEA UR5, UR4, UR29, 0x3 ;  /* 0x0000001d04057291 */ /* 0x000fe2000f8e18ff */
[----:B------:R-:W-:-:S04]  /*3010*/  LOP3.LUT R2, R2, UR6, RZ, 0x3c, !PT ;  /* 0x0000000602027c12 */ /* 0x000fc8000f8e3cff */
[----:B-1----:R-:W-:-:S04]  /*3020*/  SHF.L.U32 R3, R2, 0x1f, RZ ;  /* 0x0000001f02037819 */ /* 0x002fc800000006ff */
[----:B------:R-:W1:Y:S02]  /*3030*/  SYNCS.PHASECHK.TRANS64.TRYWAIT P0, [UR5], R3 ;  /* 0x00000003ff0075a7 */ /* 0x000e640008001105 */
[----:B-1----:R-:W-:Y:S05]  /*3040*/  @!P0 BRA `(.L_x_43) ;  /* 0x0000006000b08947 */ /* 0x002fea0003800000 */
.L_x_145:
        /* <DEDUP_REMOVED lines=9> */
.L_x_147:
        /* <DEDUP_REMOVED lines=9> */
.L_x_149:
        /* <DEDUP_REMOVED lines=9> */
.L_x_151:
        /* <DEDUP_REMOVED lines=9> */
.L_x_153:
        /* <DEDUP_REMOVED lines=9> */
.L_x_155:
        /* <DEDUP_REMOVED lines=9> */
.L_x_157:
        /* <DEDUP_REMOVED lines=9> */
.L_x_159:
        /* <DEDUP_REMOVED lines=9> */
.L_x_161:
        /* <DEDUP_REMOVED lines=9> */
.L_x_163:
        /* <DEDUP_REMOVED lines=9> */
.L_x_165:
        /* <DEDUP_REMOVED lines=9> */
.L_x_167:
        /* <DEDUP_REMOVED lines=9> */
.L_x_169:
        /* <DEDUP_REMOVED lines=9> */
.L_x_171:
        /* <DEDUP_REMOVED lines=9> */
.L_x_173:
        /* <DEDUP_REMOVED lines=9> */
.L_x_175:
        /* <DEDUP_REMOVED lines=9> */
.L_x_177:
        /* <DEDUP_REMOVED lines=9> */
.L_x_179:
        /* <DEDUP_REMOVED lines=9> */
.L_x_181:
        /* <DEDUP_REMOVED lines=9> */
.L_x_183:
        /* <DEDUP_REMOVED lines=9> */
.L_x_185:
        /* <DEDUP_REMOVED lines=9> */
.L_x_187:
        /* <DEDUP_REMOVED lines=9> */
.L_x_189:
        /* <DEDUP_REMOVED lines=9> */
.L_x_191:
        /* <DEDUP_REMOVED lines=9> */
.L_x_193:
        /* <DEDUP_REMOVED lines=9> */
.L_x_195:
        /* <DEDUP_REMOVED lines=9> */
.L_x_197:
        /* <DEDUP_REMOVED lines=9> */
.L_x_199:
        /* <DEDUP_REMOVED lines=9> */
.L_x_201:
        /* <DEDUP_REMOVED lines=9> */
.L_x_203:
        /* <DEDUP_REMOVED lines=9> */
.L_x_205:
[----:B------:R-:W-:-:S04]  /*4130*/  UIADD3 UR4, UPT, UPT, UR4, 0x1, URZ ;  /* 0x0000000104047890 */ /* 0x000fc8000fffe0ff */
[----:B------:R-:W-:-:S04]  /*4140*/  UISETP.NE.AND UP0, UPT, UR4, 0x22, UPT ;  /* 0x000000220400788c */ /* 0x000fc8000bf05270 */
[----:B------:R-:W-:Y:S02]  /*4150*/  USEL UR5, URZ, 0x1, UP0 ;  /* 0x00000001ff057887 */ /* 0x000fe40008000000 */
[----:B------:R-:W-:-:S04]  /*4160*/  USEL UR4, UR4, URZ, UP0 ;  /* 0x000000ff04047287 */ /* 0x000fc80008000000 */
[----:B------:R-:W-:Y:S01]  /*4170*/  ULEA UR4, UR4, UR29, 0x3 ;  /* 0x0000001d04047291 */ /* 0x000fe2000f8e18ff */
[----:B-1----:R-:W-:-:S04]  /*4180*/  LOP3.LUT R3, R2, UR5, RZ, 0x3c, !PT ;  /* 0x0000000502037c12 */ /* 0x002fc8000f8e3cff */
[----:B------:R-:W-:Y:S01]  /*4190*/  SHF.L.U32 R3, R3, 0x1f, RZ ;  /* 0x0000001f03037819 */ /* 0x000fe200000006ff */
[----:B------:R-:W-:-:S07]  /*41a0*/  IMAD.U32 R0, RZ, RZ, UR4 ;  /* 0x00000004ff007e24 */ /* 0x000fce000f8e00ff */
.L_x_74:
[----:B-1----:R1:W2:Y:S02]  /*41b0*/  SYNCS.PHASECHK.TRANS64.TRYWAIT P0, [R0+URZ], R3 ;  /* 0x00000003000075a7 */ /* 0x0022a400080011ff */
[----:B--2---:R-:W-:Y:S05]  /*41c0*/  @!P0 NANOSLEEP.SYNCS 0x989680 ;  /* 0x009896800000895d */ /* 0x004fea0003900000 */
[----:B------:R-:W2:Y:S02]  /*41d0*/  @!P0 SYNCS.PHASECHK.TRANS64 P0, [R0+URZ], R3 ;  /* 0x00000003000085a7 */ /* 0x000ea400080010ff */
[----:B--2---:R-:W-:Y:S05]  /*41e0*/  @P0 EXIT ;  /* 0x000000000000094d */ /* 0x004fea0003800000 */
[----:B------:R-:W-:Y:S05]  /*41f0*/  BRA `(.L_x_74) ;  /* 0xfffffffc00ec7947 */ /* 0x000fea000383ffff */
.L_x_22:
[----:B------:R-:W1:Y:S02]  /*4200*/  S2UR UR4, SR_CgaCtaId ;  /* 0x00000000000479c3 */ /* 0x000e640000008800 */
[----:B-1----:R-:W-:-:S04]  /*4210*/  UISETP.NE.AND UP0, UPT, UR4, URZ, UPT ;  /* 0x000000ff0400728c */ /* 0x002fc8000bf05270 */
[----:B------:R-:W-:-:S09]  /*4220*/  UISETP.NE.OR UP0, UPT, UR18, 0x1, UP0 ;  /* 0x000000011200788c */ /* 0x000fd20008705670 */
[----:B------:R-:W-:Y:S05]  /*4230*/  BRA.U UP0, `(.L_x_75) ;  /* 0x0000000100b47547 */ /* 0x000fea000b800000 */
[----:B------:R-:W1:Y:S01]  /*4240*/  S2UR UR5, SR_CgaCtaId ;  /* 0x00000000000579c3 */ /* 0x000e620000008800 */
[----:B------:R-:W-:Y:S01]  /*4250*/  UMOV UR4, 0x400 ;  /* 0x0000040000047882 */ /* 0x000fe20000000000 */
[----:B------:R-:W-:Y:S01]  /*4260*/  HFMA2 R3, -RZ, RZ, 0, 5.9604644775390625e-08 ;  /* 0x00000001ff037431 */ /* 0x000fe200000001ff */
[----:B------:R-:W-:Y:S01]  /*4270*/  ISETP.GE.U32.AND P0, PT, R0, 0x2, PT ;  /* 0x000000020000780c */ /* 0x000fe20003f06070 */
[----:B------:R-:W-:Y:S01]  /*4280*/  IMAD.MOV.U32 R8, RZ, RZ, RZ ;  /* 0x000000ffff087224 */ /* 0x000fe200078e00ff */
[----:B-1----:R-:W-:-:S04]  /*4290*/  ULEA UR4, UR5, UR4, 0x18 ;  /* 0x0000000405047291 */ /* 0x002fc8000f8ec0ff */
[----:B------:R-:W-:Y:S02]  /*42a0*/  UIADD3 UR5, UPT, UPT, UR4, 0x258, URZ ;  /* 0x0000025804057890 */ /* 0x000fe4000fffe0ff */
[----:B------:R-:W-:Y:S02]  /*42b0*/  UIADD3 UR8, UPT, UPT, UR4, 0x250, URZ ;  /* 0x0000025004087890 */ /* 0x000fe4000fffe0ff */
[----:B------:R-:W-:-:S12]  /*42c0*/  UPRMT UR5, URZ, 0x654, UR5 ;  /* 0x00000654ff057896 */ /* 0x000fd80008000005 */
.L_x_78:
[----:B------:R-:W-:Y:S01]  /*42d0*/  SHF.L.U32 R7, R3, 0x1f, RZ ;  /* 0x0000001f03077819 */ /* 0x000fe200000006ff */
[----:B------:R-:W-:Y:S02]  /*42e0*/  IMAD.U32 R9, RZ, RZ, UR8 ;  /* 0x00000008ff097e24 */ /* 0x000fe4000f8e00ff */
[----:B------:R-:W-:Y:S01]  /*42f0*/  @!P0 IMAD.MOV.U32 R5, RZ, RZ, 0x10 ;  /* 0x00000010ff058424 */ /* 0x000fe200078e00ff */
[----:B------:R-:W1:Y:S02]  /*4300*/  SYNCS.PHASECHK.TRANS64.TRYWAIT P1, [UR4+0x258], R7 ;  /* 0x00025807ff0075a7 */ /* 0x000e640008021104 */
[----:B------:R-:W-:-:S04]  /*4310*/  PRMT R9, R0, 0x654, R9 ;  /* 0x0000065400097816 */ /* 0x000fc80000000009 */
[----:B------:R-:W-:Y:S01]  /*4320*/  SEL R2, R9, R2, !P0 ;  /* 0x0000000209027207 */ /* 0x000fe20004000000 */
[----:B-1----:R-:W-:Y:S06]  /*4330*/  @!P1 BRA `(.L_x_76) ;  /* 0x0000005800dc9947 */ /* 0x002fec0003800000 */
.L_x_207:
[----:B------:R-:W-:Y:S01]  /*4340*/  UIADD3 UR6, UPT, UPT, UR4, 0x290, URZ ;  /* 0x0000029004067890 */ /* 0x000fe2000fffe0ff */
[----:B------:R2:W-:Y:S01]  /*4350*/  @!P0 SYNCS.ARRIVE.TRANS64.RED RZ, [R2+URZ], R5 ;  /* 0x0000000502ff89a7 */ /* 0x0005e200080004ff */
[----:B------:R-:W-:Y:S01]  /*4360*/  UIADD3 UR7, UPT, UPT, UR4, 0x250, URZ ;  /* 0x0000025004077890 */ /* 0x000fe2000fffe0ff */
[----:B------:R-:W-:-:S08]  /*4370*/  LOP3.LUT R3, R3, 0x1, RZ, 0x3c, !PT ;  /* 0x0000000103037812 */ /* 0x000fd000078e3cff */
[----:B------:R-:W-:Y:S06]  /*4380*/  UGETNEXTWORKID.BROADCAST [UR6], [UR7] ;  /* 0x00000000060073ca */ /* 0x000fec0008000100 */
[----:B--2---:R-:W-:-:S04]  /*4390*/  SHF.L.U32 R5, R8, 0x1f, RZ ;  /* 0x0000001f08057819 */ /* 0x004fc800000006ff */
[----:B------:R-:W2:Y:S02]  /*43a0*/  SYNCS.PHASECHK.TRANS64.TRYWAIT P1, [UR4+0x250], R5 ;  /* 0x00025005ff0075a7 */ /* 0x000ea40008021104 */
[----:B--2---:R-:W-:Y:S05]  /*43b0*/  @!P1 BRA `(.L_x_77) ;  /* 0x0000005800d49947 */ /* 0x004fea0003800000 */
.L_x_209:
[----:B-1----:R-:W1:Y:S01]  /*43c0*/  LDS.128 R4, [UR4+0x290] ;  /* 0x00029004ff047984 */ /* 0x002e620008000c00 */
[----:B------:R-:W-:Y:S01]  /*43d0*/  LOP3.LUT R8, R8, 0x1, RZ, 0x3c, !PT ;  /* 0x0000000108087812 */ /* 0x000fe200078e3cff */
[----:B------:R-:W-:Y:S01]  /*43e0*/  @!PT LDS RZ, [RZ] ;  /* 0x00000000fffff984 */ /* 0x000fe20000000800 */
[----:B------:R-:W-:Y:S01]  /*43f0*/  @!PT LDS RZ, [RZ] ;  /* 0x00000000fffff984 */ /* 0x000fe20000000800 */
[----:B------:R-:W-:Y:S01]  /*4400*/  @!PT LDS RZ, [RZ] ;  /* 0x00000000fffff984 */ /* 0x000fe20000000800 */
[----:B------:R-:W-:Y:S01]  /*4410*/  @!PT LDS RZ, [RZ] ;  /* 0x00000000fffff984 */ /* 0x000fe20000000800 */
[----:B------:R2:W-:Y:S06]  /*4420*/  MEMBAR.ALL.CTA ;  /* 0x0000000000007992 */ /* 0x0005ec0000008000 */
[----:B--2---:R-:W2:Y:S02]  /*4430*/  FENCE.VIEW.ASYNC.S ;  /* 0x00000000000073c6 */ /* 0x004ea40000000000 */
[----:B--2---:R-:W-:Y:S01]  /*4440*/  SYNCS.ARRIVE.TRANS64.RED.A1T0 RZ, [UR5], RZ ;  /* 0x000000ffffff79a7 */ /* 0x004fe20008100405 */
[----:B-1----:R-:W-:-:S13]  /*4450*/  LOP3.LUT P1, RZ, R6, 0x1, RZ, 0xc0, !PT ;  /* 0x0000000106ff7812 */ /* 0x002fda000782c0ff */
[----:B------:R-:W-:Y:S05]  /*4460*/  @P1 BRA `(.L_x_78) ;  /* 0xfffffffc00981947 */ /* 0x000fea000383ffff */
[----:B------:R-:W-:-:S04]  /*4470*/  SHF.L.U32 R0, R3, 0x1f, RZ ;  /* 0x0000001f03007819 */ /* 0x000fc800000006ff */
[----:B------:R-:W1:Y:S02]  /*4480*/  SYNCS.PHASECHK.TRANS64 P0, [UR4+0x258], R0 ;  /* 0x00025800ff0075a7 */ /* 0x000e640008001004 */
[----:B-1----:R-:W-:Y:S05]  /*4490*/  @P0 EXIT ;  /* 0x000000000000094d */ /* 0x002fea0003800000 */
[----:B------:R-:W-:-:S07]  /*44a0*/  MOV R0, UR4 ;  /* 0x0000000400007c02 */ /* 0x000fce0008000f00 */
.L_x_79:
[----:B-1----:R-:W-:-:S04]  /*44b0*/  SHF.L.U32 R5, R3, 0x1f, RZ ;  /* 0x0000001f03057819 */ /* 0x002fc800000006ff */
[----:B------:R1:W2:Y:S03]  /*44c0*/  SYNCS.PHASECHK.TRANS64.TRYWAIT P0, [R0+URZ+0x258], R5 ;  /* 0x00025805000075a7 */ /* 0x0002a600080011ff */
[----:B--2---:R-:W-:Y:S05]  /*44d0*/  @!P0 NANOSLEEP.SYNCS 0x989680 ;  /* 0x009896800000895d */ /* 0x004fea0003900000 */
[----:B------:R-:W2:Y:S02]  /*44e0*/  @!P0 SYNCS.PHASECHK.TRANS64 P0, [R0+URZ+0x258], R5 ;  /* 0x00025805000085a7 */ /* 0x000ea400080010ff */
[----:B--2---:R-:W-:Y:S05]  /*44f0*/  @P0 EXIT ;  /* 0x000000000000094d */ /* 0x004fea0003800000 */
[----:B------:R-:W-:Y:S05]  /*4500*/  BRA `(.L_x_79) ;  /* 0xfffffffc00e87947 */ /* 0x000fea000383ffff */
.L_x_75:
[----:B------:R-:W-:Y:S05]  /*4510*/  BRA.U UP5, `(.L_x_80) ;  /* 0x0000000d05247547 */ /* 0x000fea000b800000 */
[----:B------:R-:W1:Y:S01]  /*4520*/  S2UR UR7, SR_CgaCtaId ;  /* 0x00000000000779c3 */ /* 0x000e620000008800 */
[----:B------:R-:W-:Y:S01]  /*4530*/  UMOV UR4, 0x40 ;  /* 0x0000004000047882 */ /* 0x000fe20000000000 */
[----:B------:R-:W-:Y:S01]  /*4540*/  NOP ;  /* 0x0000000000007918 */ /* 0x000fe20000000000 */
[----:B------:R-:W-:Y:S01]  /*4550*/  UMOV UR6, 0x400 ;  /* 0x0000040000067882 */ /* 0x000fe20000000000 */
[----:B-1----:R-:W-:Y:S02]  /*4560*/  ULEA UR5, UR7, UR4, 0x18 ;  /* 0x0000000407057291 */ /* 0x002fe4000f8ec0ff */
[----:B------:R-:W-:-:S07]  /*4570*/  ULEA UR6, UR7, UR6, 0x18 ;  /* 0x0000000607067291 */ /* 0x000fce000f8ec0ff */
[----:B------:R-:W1:Y:S02]  /*4580*/  LDS.U8 R0, [UR5+0x1c] ;  /* 0x00001c05ff007984 */ /* 0x000e640008000000 */
[----:B-1----:R-:W-:-:S13]  /*4590*/  ISETP.NE.AND P0, PT, R0, RZ, PT ;  /* 0x000000ff0000720c */ /* 0x002fda0003f05270 */
[----:B------:R-:W-:Y:S05]  /*45a0*/  @P0 BRA `(.L_x_81) ;  /* 0x0000000000580947 */ /* 0x000fea0003800000 */
[----:B------:R-:W-:-:S13]  /*45b0*/  ELECT P0, URZ, PT ;  /* 0x0000000000ff782f */ /* 0x000fda0003800000 */
[----:B------:R-:W-:Y:S05]  /*45c0*/  @!P0 BRA `(.L_x_82) ;  /* 0x0000000000608947 */ /* 0x000fea0003800000 */
[----:B------:R-:W-:Y:S01]  /*45d0*/  UMOV UR4, 0x10 ;  /* 0x0000001000047882 */ /* 0x000fe20000000000 */
[----:B------:R-:W-:Y:S01]  /*45e0*/  HFMA2 R0, -RZ, RZ, 0, 5.9604644775390625e-08 ;  /* 0x00000001ff007431 */ /* 0x000fe200000001ff */
[----:B------:R-:W-:-:S03]  /*45f0*/  MOV R3, 0xffff ;  /* 0x0000ffff00037802 */ /* 0x000fc60000000f00 */
[----:B------:R-:W-:Y:S04]  /*4600*/  DEPBAR.LE SB1, 0x36 ;  /* 0x00009d800000791a */ /* 0x000fe80000000000 */
[----:B------:R-:W1:Y:S02]  /*4610*/  UTCATOMSWS.FIND_AND_SET.ALIGN UP0, UR4, UR4 ;  /* 0x00000004000475e3 */ /* 0x000e640008000800 */
[----:B-1----:R-:W-:Y:S01]  /*4620*/  MOV R4, UR4 ;  /* 0x0000000400047c02 */ /* 0x002fe20008000f00 */
[----:B------:R-:W-:Y:S06]  /*4630*/  BRA.U UP0, `(.L_x_83) ;  /* 0x0000000100187547 */ /* 0x000fec000b800000 */
.L_x_84:
[----:B------:R-:W-:Y:S05]  /*4640*/  NANOSLEEP 0x64 ;  /* 0x000000640000795d */ /* 0x000fea0003800000 */
[----:B------:R-:W-:-:S05]  /*4650*/  UMOV UR4, 0x10 ;  /* 0x0000001000047882 */ /* 0x000fca0000000000 */
[----:B------:R-:W-:Y:S04]  /*4660*/  DEPBAR.LE SB1, 0x36 ;  /* 0x00009d800000791a */ /* 0x000fe80000000000 */
[----:B------:R-:W1:Y:S02]  /*4670*/  UTCATOMSWS.FIND_AND_SET.ALIGN UP0, UR4, UR4 ;  /* 0x00000004000475e3 */ /* 0x000e640008000800 */
[----:B-1----:R-:W-:Y:S01]  /*4680*/  MOV R4, UR4 ;  /* 0x0000000400047c02 */ /* 0x002fe20008000f00 */
[----:B------:R-:W-:Y:S05]  /*4690*/  BRA.U !UP0, `(.L_x_84) ;  /* 0xfffffffd08e87547 */ /* 0x000fea000b83ffff */
.L_x_83:
[-C--:B------:R-:W-:Y:S02]  /*46a0*/  SHF.L.U32 R3, R3, R4.reuse, RZ ;  /* 0x0000000403037219 */ /* 0x080fe400000006ff */
[----:B------:R-:W-:Y:S01]  /*46b0*/  SHF.L.U32 R0, R0, R4, RZ ;  /* 0x0000000400007219 */ /* 0x000fe200000006ff */
[----:B------:R-:W-:Y:S02]  /*46c0*/  IMAD.SHL.U32 R4, R4, 0x20, RZ ;  /* 0x0000002004047824 */ /* 0x000fe400078e00ff */
[----:B------:R1:W-:Y:S04]  /*46d0*/  ATOMS.OR RZ, [UR5+0x14], R3 ;  /* 0x00001403ffff798c */ /* 0x0003e8000b000005 */
[----:B------:R1:W-:Y:S04]  /*46e0*/  ATOMS.OR RZ, [UR5+0x18], R0 ;  /* 0x00001800ffff798c */ /* 0x0003e8000b000005 */
[----:B------:R1:W-:Y:S01]  /*46f0*/  STS [UR6+0x2a0], R4 ;  /* 0x0002a004ff007988 */ /* 0x0003e20008000806 */
[----:B------:R-:W-:Y:S05]  /*4700*/  BRA `(.L_x_82) ;  /* 0x0000000000107947 */ /* 0x000fea0003800000 */
.L_x_81:
[----:B------:R-:W-:Y:S02]  /*4710*/  MOV R0, 0xffffffff ;  /* 0xffffffff00007802 */ /* 0x000fe40000000f00 */
[----:B------:R-:W-:-:S03]  /*4720*/  MOV R4, 0x4750 ;  /* 0x0000475000047802 */ /* 0x000fc60000000f00 */
[----:B------:R1:W-:Y:S04]  /*4730*/  STS [UR6+0x2a0], R0 ;  /* 0x0002a000ff007988 */ /* 0x0003e80008000806 */
[----:B-1---5:R-:W-:Y:S05]  /*4740*/  CALL.REL.NOINC `($__internal_1_$__cuda_sm10x_tcgen05_guardrail_trap_phase_invalid_during_alloc) ;  /* 0x0000005c00587944 */ /* 0x022fea0003c00000 */
.L_x_82:
[----:B------:R-:W-:Y:S05]  /*4750*/  WARPSYNC.ALL ;  /* 0x0000000000007948 */ /* 0x000fea0003800000 */
[----:B------:R-:W2:Y:S01]  /*4760*/  S2UR UR4, SR_CgaCtaId ;  /* 0x00000000000479c3 */ /* 0x000ea20000008800 */
[----:B------:R-:W-:Y:S01]  /*4770*/  UMOV UR14, 0x400 ;  /* 0x00000400000e7882 */ /* 0x000fe20000000000 */
[----:B------:R-:W-:-:S06]  /*4780*/  NOP ;  /* 0x0000000000007918 */ /* 0x000fcc0000000000 */
[----:B------:R-:W-:Y:S06]  /*4790*/  BAR.ARV 0x6, 0xa0 ;  /* 0x0182800000007b1d */ /* 0x000fec0000002000 */
[----:B------:R-:W3:Y:S01]  /*47a0*/  LDCU.64 UR6, c[0x0][0x388] ;  /* 0x00007100ff0677ac */ /* 0x000ee20008000a00 */
[----:B------:R-:W-:Y:S01]  /*47b0*/  LOP3.LUT R2, R2, 0xffff, RZ, 0xc0, !PT ;  /* 0x0000ffff02027812 */ /* 0x000fe200078ec0ff */
[----:B------:R-:W-:Y:S01]  /*47c0*/  IMAD.MOV.U32 R9, RZ, RZ, 0x1 ;  /* 0x00000001ff097424 */ /* 0x000fe200078e00ff */
[----:B------:R-:W4:Y:S02]  /*47d0*/  LDCU.64 UR8, c[0x0][0x390] ;  /* 0x00007200ff0877ac */ /* 0x000f240008000a00 */
[----:B------:R-:W-:Y:S01]  /*47e0*/  R2UR UR15, R2 ;  /* 0x00000000020f72ca */ /* 0x000fe200000e0000 */
[----:B------:R-:W-:-:S02]  /*47f0*/  IMAD.MOV.U32 R8, RZ, RZ, RZ ;  /* 0x000000ffff087224 */ /* 0x000fc400078e00ff */
[----:B-1----:R-:W-:Y:S01]  /*4800*/  IMAD.MOV.U32 R3, RZ, RZ, RZ ;  /* 0x000000ffff037224 */ /* 0x002fe200078e00ff */
[----:B------:R-:W-:Y:S01]  /*4810*/  UMOV UR18, URZ ;  /* 0x000000ff00127c82 */ /* 0x000fe20008000000 */
[----:B--2---:R-:W-:Y:S01]  /*4820*/  ULEA UR14, UR4, UR14, 0x18 ;  /* 0x0000000e040e7291 */ /* 0x004fe2000f8ec0ff */
[----:B------:R-:W-:Y:S01]  /*4830*/  UMOV UR13, URZ ;  /* 0x000000ff000d7c82 */ /* 0x000fe20008000000 */
[----:B------:R-:W-:Y:S01]  /*4840*/  UMOV UR20, 0x0 ;  /* 0x0000000000147882 */ /* 0x000fe20000000000 */
[----:B------:R-:W-:Y:S01]  /*4850*/  UMOV UR21, 0x4210010 ;  /* 0x0421001000157882 */ /* 0x000fe20000000000 */
[----:B---3--:R-:W-:-:S05]  /*4860*/  UIADD3 UR4, UPT, UPT, UR6, 0x1f, URZ ;  /* 0x0000001f06047890 */ /* 0x008fca000fffe0ff */
[----:B------:R-:W1:Y:S01]  /*4870*/  LDS R0, [UR14+0x2a0] ;  /* 0x0002a00eff007984 */ /* 0x000e620008000800 */
[----:B------:R-:W-:Y:S02]  /*4880*/  UIADD3 UR6, UPT, UPT, UR14, 0x15600, URZ ;  /* 0x000156000e067890 */ /* 0x000fe4000fffe0ff */
[----:B------:R-:W-:Y:S02]  /*4890*/  USHF.R.S32.HI UR5, URZ, 0x1f, UR4 ;  /* 0x0000001fff057899 */ /* 0x000fe40008011404 */
[----:B------:R-:W-:Y:S02]  /*48a0*/  USHF.R.U32.HI UR6, URZ, 0x4, UR6 ;  /* 0x00000004ff067899 */ /* 0x000fe40008011606 */
[----:B------:R-:W-:Y:S02]  /*48b0*/  ULEA.HI UR4, UR5, UR4, URZ, 0x5 ;  /* 0x0000000405047291 */ /* 0x000fe4000f8f28ff */
[----:B------:R-:W-:Y:S02]  /*48c0*/  UIADD3 UR5, UPT, UPT, UR14, 0x4600, URZ ;  /* 0x000046000e057890 */ /* 0x000fe4000fffe0ff */
[----:B------:R-:W-:-:S02]  /*48d0*/  USHF.R.S32.HI UR4, URZ, 0x5, UR4 ;  /* 0x00000005ff047899 */ /* 0x000fc40008011404 */
[----:B------:R-:W-:Y:S02]  /*48e0*/  USHF.R.U32.HI UR5, URZ, 0x4, UR5 ;  /* 0x00000004ff057899 */ /* 0x000fe40008011605 */
[----:B------:R-:W-:Y:S02]  /*48f0*/  UIMAD UR4, UR4, UR7, URZ ;  /* 0x00000007040472a4 */ /* 0x000fe4000f8e02ff */
[----:B------:R-:W-:Y:S02]  /*4900*/  ULOP3.LUT UR5, UR5, 0x3fff, URZ, 0xc0, !UPT ;  /* 0x00003fff05057892 */ /* 0x000fe4000f8ec0ff */
[----:B----4-:R-:W-:Y:S02]  /*4910*/  UIMAD UR4, UR4, UR8, URZ ;  /* 0x00000008040472a4 */ /* 0x010fe4000f8e02ff */
[----:B------:R-:W-:Y:S02]  /*4920*/  ULOP3.LUT UR17, UR6, 0x3fff, URZ, 0xc0, !UPT ;  /* 0x00003fff06117892 */ /* 0x000fe4000f8ec0ff */
[----:B------:R-:W-:-:S02]  /*4930*/  UIMAD UR7, UR4, UR9, URZ ;  /* 0x00000009040772a4 */ /* 0x000fc4000f8e02ff */
[----:B------:R-:W-:Y:S02]  /*4940*/  UIADD3 UR4, UPT, UPT, UR14, 0x258, URZ ;  /* 0x000002580e047890 */ /* 0x000fe4000fffe0ff */
[----:B------:R-:W-:Y:S02]  /*4950*/  ULOP3.LUT UR16, UR5, 0x10000, URZ, 0xfc, !UPT ;  /* 0x0001000005107892 */ /* 0x000fe4000f8efcff */
[----:B------:R-:W-:Y:S02]  /*4960*/  UPRMT UR22, URZ, 0x654, UR4 ;  /* 0x00000654ff167896 */ /* 0x000fe40008000004 */
[----:B------:R-:W-:Y:S02]  /*4970*/  UIADD3 UR23, UPT, UPT, UR7, -0x1, URZ ;  /* 0xffffffff07177890 */ /* 0x000fe4000fffe0ff */
[----:B------:R-:W-:Y:S01]  /*4980*/  UISETP.GE.AND UP3, UPT, UR7, 0x1, UPT ;  /* 0x000000010700788c */ /* 0x000fe2000bf66270 */
[C---:B-1----:R-:W-:Y:S01]  /*4990*/  VIADD R5, R0.reuse, 0x80 ;  /* 0x0000008000057836 */ /* 0x042fe20000000000 */
[----:B------:R-:W-:-:S04]  /*49a0*/  LOP3.LUT R4, R0, 0xffff, RZ, 0xc0, !PT ;  /* 0x0000ffff00047812 */ /* 0x000fc800078ec0ff */
[----:B------:R-:W-:-:S05]  /*49b0*/  LOP3.LUT R5, R5, 0xffff, RZ, 0xc0, !PT ;  /* 0x0000ffff05057812 */ /* 0x000fca00078ec0ff */
[----:B------:R1:W-:Y:S02]  /*49c0*/  STL.64 [R1], R4 ;  /* 0x0000000401007387 */ /* 0x0003e40000100a00 */
.L_x_91:
[----:B-1----:R-:W-:-:S04]  /*49d0*/  SHF.L.U32 R5, R8, 0x1f, RZ ;  /* 0x0000001f08057819 */ /* 0x002fc800000006ff */
[----:B------:R-:W1:Y:S02]  /*49e0*/  SYNCS.PHASECHK.TRANS64.TRYWAIT P0, [UR14+0x250], R5 ;  /* 0x00025005ff0075a7 */ /* 0x000e64000800110e */
[----:B-12-4-:R-:W-:Y:S05]  /*49f0*/  @!P0 BRA `(.L_x_85) ;  /* 0x00000054005c8947 */ /* 0x016fea0003800000 */
.L_x_211:
[----:B-1----:R-:W1:Y:S01]  /*4a00*/  LDS.128 R4, [UR14+0x290] ;  /* 0x0002900eff047984 */ /* 0x002e620008000c00 */
[----:B------:R-:W-:Y:S01]  /*4a10*/  ULEA UR19, UR18, UR14, 0x3 ;  /* 0x0000000e12137291 */ /* 0x000fe2000f8e18ff */
[----:B------:R-:W-:Y:S01]  /*4a20*/  SHF.L.U32 R2, R9, 0x1f, RZ ;  /* 0x0000001f09027819 */ /* 0x000fe200000006ff */
[----:B------:R-:W-:Y:S01]  /*4a30*/  @!PT LDS RZ, [RZ] ;  /* 0x00000000fffff984 */ /* 0x000fe20000000800 */
[----:B------:R-:W-:Y:S01]  /*4a40*/  @!PT LDS RZ, [RZ] ;  /* 0x00000000fffff984 */ /* 0x000fe20000000800 */
[----:B------:R-:W-:Y:S01]  /*4a50*/  @!PT LDS RZ, [RZ] ;  /* 0x00000000fffff984 */ /* 0x000fe20000000800 */
[----:B------:R-:W-:Y:S01]  /*4a60*/  @!PT LDS RZ, [RZ] ;  /* 0x00000000fffff984 */ /* 0x000fe20000000800 */
[----:B------:R2:W-:Y:S06]  /*4a70*/  MEMBAR.ALL.CTA ;  /* 0x0000000000007992 */ /* 0x0005ec0000008000 */
[----:B--2---:R-:W2:Y:S02]  /*4a80*/  FENCE.VIEW.ASYNC.S ;  /* 0x00000000000073c6 */ /* 0x004ea40000000000 */
[----:B--2---:R-:W-:Y:S01]  /*4a90*/  SYNCS.ARRIVE.TRANS64.RED.A1T0 RZ, [UR22], RZ ;  /* 0x000000ffffff79a7 */ /* 0x004fe20008100416 */
[----:B------:R-:W2:Y:S01]  /*4aa0*/  SYNCS.PHASECHK.TRANS64.TRYWAIT P0, [UR19+0x270], R2 ;  /* 0x00027002ff0075a7 */ /* 0x000ea20008001113 */
[----:B-1----:R-:W-:Y:S01]  /*4ab0*/  LOP3.LUT P2, RZ, R6, 0x1, RZ, 0xc0, !PT ;  /* 0x0000000106ff7812 */ /* 0x002fe2000784c0ff */
[----:B--2---:R-:W-:-:S12]  /*4ac0*/  @!P0 BRA `(.L_x_86) ;  /* 0x0000005400408947 */ /* 0x004fd80003800000 */
.L_x_213:
[----:B------:R-:W-:Y:S05]  /*4ad0*/  BRA.U !UP3, `(.L_x_87) ;  /* 0x000000010ba47547 */ /* 0x000fea000b800000 */
[----:B-1----:R-:W-:Y:S01]  /*4ae0*/  IMAD.U32 R2, RZ, RZ, UR18 ;  /* 0x00000012ff027e24 */ /* 0x002fe2000f8e00ff */
[----:B------:R-:W-:-:S04]  /*4af0*/  ULEA UR4, UR13, UR14, 0x3 ;  /* 0x0000000e0d047291 */ /* 0x000fc8000f8e18ff */
[----:B------:R-:W-:Y:S02]  /*4b00*/  LEA R4, R2, R1, 0x2 ;  /* 0x0000000102047211 */ /* 0x000fe400078e10ff */
[----:B------:R-:W-:-:S04]  /*4b10*/  SHF.L.U32 R2, R3, 0x1f, RZ ;  /* 0x0000001f03027819 */ /* 0x000fc800000006ff */
[----:B------:R-:W5:Y:S01]  /*4b20*/  LDL R4, [R4] ;  /* 0x0000000004047983 */ /* 0x000f620000100800 */
[----:B------:R1:W2:Y:S01]  /*4b30*/  SYNCS.PHASECHK.TRANS64.TRYWAIT P1, [UR4], R2 ;  /* 0x00000002ff0075a7 */ /* 0x0002a20008021104 */
[----:B------:R-:W-:Y:S01]  /*4b40*/  UPLOP3.LUT UP2, UPT, UPT, UPT, UPT, 0x40, 0x4 ;  /* 0x000000000004789c */ /* 0x000fe20003f4e870 */
[----:B------:R-:W-:Y:S01]  /*4b50*/  UMOV UR11, UR23 ;  /* 0x00000017000b7c82 */ /* 0x000fe20008000000 */
[----:B------:R-:W-:-:S09]  /*4b60*/  UMOV UR10, UR13 ;  /* 0x0000000d000a7c82 */ /* 0x000fd20008000000 */
.L_x_90:
[----:B---3--:R-:W-:Y:S01]  /*4b70*/  ULEA UR5, UR10, UR14, 0x3 ;  /* 0x0000000e0a057291 */ /* 0x008fe2000f8e18ff */
[----:B--2-4-:R-:W-:Y:S11]  /*4b80*/  @P1 BRA `(.L_x_88) ;  /* 0x00000000000c1947 */ /* 0x014ff60003800000 */
[----:B------:R-:W-:Y:S04]  /*4b90*/  SHF.L.U32 R5, R3, 0x1f, RZ ;  /* 0x0000001f03057819 */ /* 0x000fe800000006ff */
[----:B------:R-:W2:Y:S02]  /*4ba0*/  SYNCS.PHASECHK.TRANS64.TRYWAIT P0, [UR5], R5 ;  /* 0x00000005ff0075a7 */ /* 0x000ea40008001105 */
[----:B--2---:R-:W-:Y:S05]  /*4bb0*/  @!P0 BRA `(.L_x_89) ;  /* 0x00000054001c8947 */ /* 0x004fea0003800000 */
.L_x_88:
[----:B------:R-:W-:Y:S01]  /*4bc0*/  UISETP.NE.AND UP0, UPT, UR11, URZ, UPT ;  /* 0x000000ff0b00728c */ /* 0x000fe2000bf05270 */
[----:B------:R-:W-:Y:S01]  /*4bd0*/  PLOP3.LUT P1, PT, PT, PT, PT, 0x80, 0x8 ;  /* 0x000000000008781c */ /* 0x000fe20003f2f070 */
[----:B------:R-:W-:Y:S02]  /*4be0*/  UIADD3 UR4, UPT, UPT, UR10, 0x1, URZ ;  /* 0x000000010a047890 */ /* 0x000fe4000fffe0ff */
[----:B------:R-:W-:Y:S02]  /*4bf0*/  ULEA UR8, UR10, UR17, 0x8 ;  /* 0x000000110a087291 */ /* 0x000fe4000f8e40ff */
[----:B------:R-:W-:Y:S01]  /*4c00*/  UISETP.NE.AND UP1, UPT, UR4, 0x22, UPT ;  /* 0x000000220400788c */ /* 0x000fe2000bf25270 */
[----:B------:R-:W-:Y:S01]  /*4c10*/  PLOP3.LUT P0, PT, PT, PT, UP0, 0x80, 0x8 ;  /* 0x000000000008781c */ /* 0x000fe20003f0f008 */
[----:B------:R-:W-:Y:S02]  /*4c20*/  UIADD3 UR5, UPT, UPT, UR5, 0x110, URZ ;  /* 0x0000011005057890 */ /* 0x000fe4000fffe0ff */
[----:B------:R-:W-:Y:S02]  /*4c30*/  USEL UR6, URZ, 0x1, UP1 ;  /* 0x00000001ff067887 */ /* 0x000fe40008800000 */
[----:B------:R-:W-:Y:S01]  /*4c40*/  USEL UR13, UR4, URZ, UP1 ;  /* 0x000000ff040d7287 */ /* 0x000fe20008800000 */
[----:B------:R-:W-:Y:S01]  /*4c50*/  UMOV UR9, 0x40004040 ;  /* 0x4000404000097882 */ /* 0x000fe20000000000 */
[----:B------:R-:W-:Y:S02]  /*4c60*/  UMOV UR7, 0xc0004010 ;  /* 0xc000401000077882 */ /* 0x000fe40000000000 */
[----:B------:R-:W-:Y:S01]  /*4c70*/  @UP0 ULEA UR4, UR13, UR14, 0x3 ;  /* 0x0000000e0d040291 */ /* 0x000fe2000f8e18ff */
[----:B------:R-:W-:Y:S01]  /*4c80*/  LOP3.LUT R3, R3, UR6, RZ, 0x3c, !PT ;  /* 0x0000000603037c12 */ /* 0x000fe2000f8e3cff */
[----:B------:R-:W-:Y:S03]  /*4c90*/  ULEA UR6, UR10, UR16, 0x7 ;  /* 0x000000100a067291 */ /* 0x000fe6000f8e38ff */
[----:B-1----:R-:W-:Y:S01]  /*4ca0*/  @P0 SHF.L.U32 R2, R3, 0x1f, RZ ;  /* 0x0000001f03020819 */ /* 0x002fe200000006ff */
[----:B------:R-:W-:Y:S03]  /*4cb0*/  UMOV UR10, UR13 ;  /* 0x0000000d000a7c82 */ /* 0x000fe60008000000 */
[----:B------:R3:W4:Y:S01]  /*4cc0*/  @P0 SYNCS.PHASECHK.TRANS64.TRYWAIT P1, [UR4], R2 ;  /* 0x00000002ff0005a7 */ /* 0x0007220008021104 */
[----:B------:R-:W-:Y:S11]  /*4cd0*/  ELECT P0, URZ, PT ;  /* 0x0000000000ff782f */ /* 0x000ff60003800000 */
[----:B------:R-:W-:Y:S02]  /*4ce0*/  @!UPT UIADD3 URZ, UPT, UPT, URZ, URZ, URZ ;  /* 0x000000fffffff290 */ /* 0x000fe4000fffe0ff */
[----:B-----5:R-:W-:Y:S01]  /*4cf0*/  @P0 R2UR.BROADCAST UR12, R4 ;  /* 0x00000000040c02ca */ /* 0x020fe200008e0000 */
[----:B------:R-:W-:Y:S02]  /*4d00*/  UIADD3 UR4, UPT, UPT, UR11, 0x1, URZ ;  /* 0x000000010b047890 */ /* 0x000fe4000fffe0ff */
[----:B------:R-:W-:Y:S02]  /*4d10*/  UIADD3 UR11, UPT, UPT, UR11, -0x1, URZ ;  /* 0xffffffff0b0b7890 */ /* 0x000fe4000fffe0ff */
[----:B------:R-:W-:Y:S08]  /*4d20*/  UISETP.GT.U32.AND UP0, UPT, UR4, 0x1, UPT ;  /* 0x000000010400788c */ /* 0x000ff0000bf04070 */
[----:B------:R3:W-:Y:S01]  /*4d30*/  UTCQMMA gdesc[UR6], gdesc[UR8], tmem[UR12], tmem[UR20], idesc[UR21], UP2 ;  /* 0x00ff1408060075ea */ /* 0x0007e2000900030c */
[----:B------:R-:W-:Y:S01]  /*4d40*/  UPLOP3.LUT UP2, UPT, UPT, UPT, UPT, 0x80, 0x8 ;  /* 0x000000000008789c */ /* 0x000fe20003f4f070 */
[----:B------:R3:W-:Y:S01]  /*4d50*/  UTCBAR.MULTICAST [UR5], URZ, UR15 ;  /* 0x000000ff050073e9 */ /* 0x0007e2000800080f */
[----:B------:R-:W-:Y:S09]  /*4d60*/  BRA.U UP0, `(.L_x_90) ;  /* 0xfffffffd00807547 */ /* 0x000ff2000b83ffff */
.L_x_87:
[----:B------:R-:W-:Y:S01]  /*4d70*/  UIADD3 UR4, UPT, UPT, UR18, 0x1, URZ ;  /* 0x0000000112047890 */ /* 0x000fe2000fffe0ff */
[----:B------:R-:W-:Y:S01]  /*4d80*/  LOP3.LUT R8, R8, 0x1, RZ, 0x3c, !PT ;  /* 0x0000000108087812 */ /* 0x000fe200078e3cff */
[----:B---3--:R-:W-:Y:S02]  /*4d90*/  UIADD3 UR5, UPT, UPT, UR19, 0x260, URZ ;  /* 0x0000026013057890 */ /* 0x008fe4000fffe0ff */
[----:B------:R-:W-:-:S04]  /*4da0*/  UISETP.NE.AND UP0, UPT, UR4, 0x2, UPT ;  /* 0x000000020400788c */ /* 0x000fc8000bf05270 */
[----:B------:R-:W-:Y:S02]  /*4db0*/  USEL UR6, URZ, 0x1, UP0 ;  /* 0x00000001ff067887 */ /* 0x000fe40008000000 */
[----:B------:R-:W-:Y:S01]  /*4dc0*/  USEL UR18, UR4, URZ, UP0 ;  /* 0x000000ff04127287 */ /* 0x000fe20008000000 */
[----:B------:R2:W-:Y:S03]  /*4dd0*/  UTCBAR [UR5], URZ ;  /* 0x000000ff050073e9 */ /* 0x0005e600080000ff */
[----:B------:R-:W-:Y:S01]  /*4de0*/  LOP3.LUT R9, R9, UR6, RZ, 0x3c, !PT ;  /* 0x0000000609097c12 */ /* 0x000fe2000f8e3cff */
[----:B------:R-:W-:Y:S07]  /*4df0*/  @P2 BRA `(.L_x_91) ;  /* 0xfffffff800f42947 */ /* 0x000fee000383ffff */
[----:B------:R-:W3:Y:S01]  /*4e00*/  S2UR UR6, SR_CgaCtaId ;  /* 0x00000000000679c3 */ /* 0x000ee20000008800 */
[----:B------:R-:W-:Y:S01]  /*4e10*/  ELECT P0, URZ, PT ;  /* 0x0000000000ff782f */ /* 0x000fe20003800000 */
[----:B-1----:R-:W-:Y:S01]  /*4e20*/  IMAD.MOV.U32 R2, RZ, RZ, 0x1 ;  /* 0x00000001ff027424 */ /* 0x002fe200078e00ff */
[----:B------:R-:W-:Y:S01]  /*4e30*/  UIADD3 UR14, UPT, UPT, UR14, 0x270, URZ ;  /* 0x000002700e0e7890 */ /* 0x000fe2000fffe0ff */
[----:B------:R-:W-:Y:S01]  /*4e40*/  SHF.L.U32 R3, R9, 0x1f, RZ ;  /* 0x0000001f09037819 */ /* 0x000fe200000006ff */
[----:B------:R-:W-:-:S03]  /*4e50*/  UMOV UR4, 0x40 ;  /* 0x0000004000047882 */ /* 0x000fc60000000000 */
[----:B------:R-:W-:Y:S01]  /*4e60*/  UVIRTCOUNT.DEALLOC.SMPOOL 0x80 ;  /* 0x000000800000784c */ /* 0x000fe20000000000 */
[----:B---3--:R-:W-:Y:S02]  /*4e70*/  ULEA UR6, UR6, UR4, 0x18 ;  /* 0x0000000406067291 */ /* 0x008fe4000f8ec0ff */
[----:B------:R-:W-:-:S07]  /*4e80*/  ULEA UR4, UR18, UR14, 0x3 ;  /* 0x0000000e12047291 */ /* 0x000fce000f8e18ff */
[----:B------:R1:W-:Y:S02]  /*4e90*/  @P0 STS.U8 [UR6+0x1c], R2 ;  /* 0x00001c02ff000988 */ /* 0x0003e40008000006 */
[----:B------:R-:W3:Y:S02]  /*4ea0*/  SYNCS.PHASECHK.TRANS64.TRYWAIT P0, [UR4], R3 ;  /* 0x00000003ff0075a7 */ /* 0x000ee40008001104 */
[----:B-1-3--:R-:W-:Y:S05]  /*4eb0*/  @!P0 BRA `(.L_x_92) ;  /* 0x0000005000748947 */ /* 0x00afea0003800000 */
.L_x_216:
[----:B------:R-:W-:-:S04]  /*4ec0*/  UIADD3 UR4, UPT, UPT, UR18, 0x1, URZ ;  /* 0x0000000112047890 */ /* 0x000fc8000fffe0ff */
[----:B------:R-:W-:-:S04]  /*4ed0*/  UISETP.NE.AND UP0, UPT, UR4, 0x2, UPT ;  /* 0x000000020400788c */ /* 0x000fc8000bf05270 */
[----:B--2---:R-:W-:Y:S02]  /*4ee0*/  USEL UR5, URZ, 0x1, UP0 ;  /* 0x00000001ff057887 */ /* 0x004fe40008000000 */
[----:B------:R-:W-:-:S04]  /*4ef0*/  USEL UR4, UR4, URZ, UP0 ;  /* 0x000000ff04047287 */ /* 0x000fc80008000000 */
[----:B------:R-:W-:Y:S01]  /*4f00*/  ULEA UR4, UR4, UR14, 0x3 ;  /* 0x0000000e04047291 */ /* 0x000fe2000f8e18ff */
[----:B-1----:R-:W-:-:S04]  /*4f10*/  LOP3.LUT R3, R9, UR5, RZ, 0x3c, !PT ;  /* 0x0000000509037c12 */ /* 0x002fc8000f8e3cff */
[----:B------:R-:W-:-:S04]  /*4f20*/  SHF.L.U32 R3, R3, 0x1f, RZ ;  /* 0x0000001f03037819 */ /* 0x000fc800000006ff */
[----:B------:R-:W1:Y:S02]  /*4f30*/  SYNCS.PHASECHK.TRANS64.TRYWAIT P0, [UR4], R3 ;  /* 0x00000003ff0075a7 */ /* 0x000e640008001104 */
[----:B-1----:R-:W-:Y:S05]  /*4f40*/  @!P0 BRA `(.L_x_93) ;  /* 0x0000005000688947 */ /* 0x002fea0003800000 */
.L_x_218:
[----:B------:R-:W-:Y:S01]  /*4f50*/  NOP ;  /* 0x0000000000007918 */ /* 0x000fe20000000000 */
[----:B-1----:R-:W1:Y:S01]  /*4f60*/  LDS R2, [UR6+0x14] ;  /* 0x00001406ff027984 */ /* 0x002e620008000800 */
[----:B------:R-:W-:Y:S01]  /*4f70*/  LOP3.LUT R0, R0, 0xffff, RZ, 0xc0, !PT ;  /* 0x0000ffff00007812 */ /* 0x000fe200078ec0ff */
[----:B------:R-:W-:Y:S02]  /*4f80*/  IMAD.MOV.U32 R3, RZ, RZ, 0xffff ;  /* 0x0000ffffff037424 */ /* 0x000fe400078e00ff */
[----:B------:R-:W-:Y:S01]  /*4f90*/  IMAD.MOV.U32 R5, RZ, RZ, 0x1 ;  /* 0x00000001ff057424 */ /* 0x000fe200078e00ff */
[----:B------:R-:W-:-:S04]  /*4fa0*/  SHF.R.U32.HI R0, RZ, 0x5, R0 ;  /* 0x00000005ff007819 */ /* 0x000fc80000011600 */
[-C--:B------:R-:W-:Y:S02]  /*4fb0*/  SHF.L.U32 R3, R3, R0.reuse, RZ ;  /* 0x0000000003037219 */ /* 0x080fe400000006ff */
[----:B------:R-:W-:Y:S02]  /*4fc0*/  SHF.L.U32 R5, R5, R0, RZ ;  /* 0x0000000005057219 */ /* 0x000fe400000006ff */
[----:B-1----:R-:W-:-:S04]  /*4fd0*/  LOP3.LUT R2, R2, R3, RZ, 0xc0, !PT ;  /* 0x0000000302027212 */ /* 0x002fc800078ec0ff */
[----:B------:R-:W-:-:S13]  /*4fe0*/  ISETP.NE.AND P0, PT, R2, R3, PT ;  /* 0x000000030200720c */ /* 0x000fda0003f05270 */
[----:B------:R-:W-:Y:S05]  /*4ff0*/  @P0 BRA `(.L_x_94) ;  /* 0x00000000005c0947 */ /* 0x000fea0003800000 */
[----:B------:R-:W1:Y:S02]  /*5000*/  LDS R0, [UR6+0x18] ;  /* 0x00001806ff007984 */ /* 0x000e640008000800 */
[----:B-1----:R-:W-:-:S04]  /*5010*/  LOP3.LUT R0, R0, R5, RZ, 0xc0, !PT ;  /* 0x0000000500007212 */ /* 0x002fc800078ec0ff */
[----:B------:R-:W-:-:S13]  /*5020*/  ISETP.NE.AND P0, PT, R0, R5, PT ;  /* 0x000000050000720c */ /* 0x000fda0003f05270 */
[----:B------:R-:W-:Y:S05]  /*5030*/  @P0 BRA `(.L_x_95) ;  /* 0x0000000000400947 */ /* 0x000fea0003800000 */
[----:B------:R-:W-:Y:S01]  /*5040*/  R2UR UR4, R3 ;  /* 0x00000000030472ca */ /* 0x000fe200000e0000 */
[----:B------:R-:W1:Y:S01]  /*5050*/  S2R R2, SR_LANEID ;  /* 0x0000000000027919 */ /* 0x000e620000000000 */
[----:B------:R-:W-:-:S04]  /*5060*/  LOP3.LUT R5, RZ, R5, RZ, 0x33, !PT ;  /* 0x00000005ff057212 */ /* 0x000fc800078e33ff */
[----:B------:R-:W2:Y:S07]  /*5070*/  REDUX UR7, R5 ;  /* 0x00000000050773c4 */ /* 0x000eae0000000000 */
[----:B------:R-:W-:-:S03]  /*5080*/  ULOP3.LUT UR5, URZ, UR4, URZ, 0x33, !UPT ;  /* 0x00000004ff057292 */ /* 0x000fc6000f8e33ff */
[----:B------:R-:W-:Y:S02]  /*5090*/  VOTEU.ANY UR4, UPT, PT ;  /* 0x0000000000047886 */ /* 0x000fe400038e0100 */
[----:B------:R-:W-:Y:S01]  /*50a0*/  UFLO.U32 UR4, UR4 ;  /* 0x00000004000472bd */ /* 0x000fe200080e0000 */
[----:B------:R-:W-:-:S04]  /*50b0*/  IMAD.U32 R0, RZ, RZ, UR5 ;  /* 0x00000005ff007e24 */ /* 0x000fc8000f8e00ff */
[----:B------:R-:W3:Y:S02]  /*50c0*/  REDUX UR8, R0 ;  /* 0x00000000000873c4 */ /* 0x000ee40000000000 */
[----:B------:R1:W-:Y:S02]  /*50d0*/  UTCATOMSWS.AND URZ, UR5 ;  /* 0x0000000500ff79e3 */ /* 0x0003e40008000000 */
[----:B-1----:R-:W-:Y:S01]  /*50e0*/  ISETP.EQ.U32.AND P0, PT, R2, UR4, PT ;  /* 0x0000000402007c0c */ /* 0x002fe2000bf02070 */
[----:B--2---:R-:W-:Y:S02]  /*50f0*/  IMAD.U32 R2, RZ, RZ, UR7 ;  /* 0x00000007ff027e24 */ /* 0x004fe4000f8e00ff */
[----:B---3--:R-:W-:-:S10]  /*5100*/  IMAD.U32 R3, RZ, RZ, UR8 ;  /* 0x00000008ff037e24 */ /* 0x008fd4000f8e00ff */
[----:B------:R1:W-:Y:S04]  /*5110*/  @P0 ATOMS.AND RZ, [UR6+0x14], R3 ;  /* 0x00001403ffff098c */ /* 0x0003e8000a800006 */
[----:B------:R1:W-:Y:S01]  /*5120*/  @P0 ATOMS.AND RZ, [UR6+0x18], R2 ;  /* 0x00001802ffff098c */ /* 0x0003e2000a800006 */
[----:B------:R-:W-:Y:S05]  /*5130*/  BRA `(.L_x_96) ;  /* 0x0000000000147947 */ /* 0x000fea0003800000 */
.L_x_95:
[----:B------:R-:W-:Y:S02]  /*5140*/  MOV R2, 0x5160 ;  /* 0x0000516000027802 */ /* 0x000fe40000000f00 */
[----:B----45:R-:W-:Y:S05]  /*5150*/  CALL.REL.NOINC `($__internal_0_$__cuda_sm10x_tcgen05_guardrail_trap_col_being_dealloced_not_returned_by_alloc) ;  /* 0x0000005000c87944 */ /* 0x030fea0003c00000 */
[----:B------:R-:W-:Y:S05]  /*5160*/  BRA `(.L_x_96) ;  /* 0x0000000000087947 */ /* 0x000fea0003800000 */
.L_x_94:
[----:B------:R-:W-:Y:S02]  /*5170*/  MOV R2, 0x5190 ;  /* 0x0000519000027802 */ /* 0x000fe40000000f00 */
[----:B----45:R-:W-:Y:S05]  /*5180*/  CALL.REL.NOINC `($__internal_2_$__cuda_sm10x_tcgen05_guardrail_trap_unallocated_columns_being_dealloced) ;  /* 0x0000005000d47944 */ /* 0x030fea0003c00000 */
.L_x_96:
[----:B------:R-:W-:Y:S01]  /*5190*/  NOP ;  /* 0x0000000000007918 */ /* 0x000fe20000000000 */
[----:B------:R-:W-:Y:S05]  /*51a0*/  EXIT ;  /* 0x000000000000794d */ /* 0x000fea0003800000 */
.L_x_80:
[----:B------:R-:W-:-:S09]  /*51b0*/  UISETP.NE.OR UP0, UPT, UR18, 0x3, !UP3 ;  /* 0x000000031200788c */ /* 0x000fd2000df05670 */
[----:B------:R-:W-:Y:S05]  /*51c0*/  BRA.U UP0, `(.L_x_97) ;  /* 0x0000001100087547 */ /* 0x000fea000b800000 */
[----:B------:R-:W1:Y:S01]  /*51d0*/  LDCU.64 UR4, c[0x0][0x988] ;  /* 0x00013100ff0477ac */ /* 0x000e620008000a00 */
[----:B------:R-:W2:Y:S01]  /*51e0*/  S2UR UR10, SR_CgaCtaId ;  /* 0x00000000000a79c3 */ /* 0x000ea20000008800 */
[----:B------:R-:W-:Y:S01]  /*51f0*/  R2UR UR44, R73 ;  /* 0x00000000492c72ca */ /* 0x000fe200000e0000 */
[----:B------:R-:W-:Y:S01]  /*5200*/  HFMA2 R8, -RZ, RZ, 0, 0 ;  /* 0x00000000ff087431 */ /* 0x000fe200000001ff */
[----:B------:R-:W3:Y:S01]  /*5210*/  LDCU UR37, c[0x0][0x370] ;  /* 0x00006e00ff2577ac */ /* 0x000ee20008000800 */
[----:B------:R-:W-:Y:S01]  /*5220*/  R2UR UR38, R86 ;  /* 0x00000000562672ca */ /* 0x000fe200000e0000 */
[----:B------:R-:W-:Y:S01]  /*5230*/  IMAD.MOV.U32 R10, RZ, RZ, 0x1 ;  /* 0x00000001ff0a7424 */ /* 0x000fe200078e00ff */
[----:B------:R-:W3:Y:S02]  /*5240*/  LDCU.128 UR28, c[0x0][0xc10] ;  /* 0x00018200ff1c77ac */ /* 0x000ee40008000c00 */
[----:B------:R-:W4:Y:S01]  /*5250*/  LDC.64 R12, c[0x0][0x348] ;  /* 0x0000d200ff0c7b82 */ /* 0x000f220000000a00 */
[----:B------:R-:W-:Y:S01]  /*5260*/  IMAD.MOV.U32 R3, RZ, RZ, 0x1000 ;  /* 0x00001000ff037424 */ /* 0x000fe200078e00ff */
[----:B------:R-:W2:Y:S01]  /*5270*/  LDCU UR36, c[0x0][0x374] ;  /* 0x00006e80ff2477ac */ /* 0x000ea20008000800 */
[----:B------:R-:W2:Y:S01]  /*5280*/  LDCU.64 UR26, c[0x0][0x990] ;  /* 0x00013200ff1a77ac */ /* 0x000ea20008000a00 */
[----:B------:R-:W2:Y:S01]  /*5290*/  LDCU UR17, c[0x0][0xc0c] ;  /* 0x00018180ff1177ac */ /* 0x000ea20008000800 */
[----:B-1----:R-:W-:Y:S01]  /*52a0*/  UISETP.NE.U32.AND UP0, UPT, UR4, URZ, UPT ;  /* 0x000000ff0400728c */ /* 0x002fe2000bf05070 */
[----:B------:R-:W1:Y:S01]  /*52b0*/  LDCU.128 UR32, c[0x0][0xa80] ;  /* 0x00015000ff2077ac */ /* 0x000e620008000c00 */
[----:B------:R-:W1:Y:S01]  /*52c0*/  LDCU UR53, c[0x0][0xc20] ;  /* 0x00018400ff3577ac */ /* 0x000e620008000800 */
[----:B------:R-:W1:Y:S01]  /*52d0*/  LDCU UR4, c[0x0][0xc30] ;  /* 0x00018600ff0477ac */ /* 0x000e620008000800 */
[----:B------:R-:W4:Y:S01]  /*52e0*/  LDCU.128 UR40, c[0x0][0xa90] ;  /* 0x00015200ff2877ac */ /* 0x000f220008000c00 */
[----:B------:R-:W-:Y:S01]  /*52f0*/  UMOV UR22, 0x400 ;  /* 0x0000040000167882 */ /* 0x000fe20000000000 */
[----:B---3--:R-:W-:-:S02]  /*5300*/  UIMAD.WIDE.U32 UR6, UR37, UR28, URZ ;  /* 0x0000001c250672a5 */ /* 0x008fc4000f8e00ff */
[----:B--2---:R-:W-:Y:S02]  /*5310*/  UIMAD.WIDE.U32 UR8, UR36, UR31, URZ ;  /* 0x0000001f240872a5 */ /* 0x004fe4000f8e00ff */
[----:B------:R-:W-:Y:S02]  /*5320*/  ULEA UR22, UR10, UR22, 0x18 ;  /* 0x000000160a167291 */ /* 0x000fe4000f8ec0ff */
[----:B------:R-:W-:Y:S02]  /*5330*/  UISETP.NE.AND.EX UP5, UPT, UR5, URZ, UPT, UP0 ;  /* 0x000000ff0500728c */ /* 0x000fe4000bfa5300 */
[----:B------:R-:W-:Y:S02]  /*5340*/  UISETP.NE.U32.AND UP6, UPT, UR26, URZ, UPT ;  /* 0x000000ff1a00728c */ /* 0x000fe4000bfc5070 */
[----:B------:R-:W-:Y:S02]  /*5350*/  UIADD3 UR46, UPT, UPT, UR22, 0x228, URZ ;  /* 0x00000228162e7890 */ /* 0x000fe4000fffe0ff */
[----:B------:R-:W-:-:S02]  /*5360*/  UIADD3 UR45, UPT, UPT, UR22, 0x258, URZ ;  /* 0x00000258162d7890 */ /* 0x000fc4000fffe0ff */
[----:B------:R-:W-:Y:S02]  /*5370*/  UIADD3 UR25, UPT, UPT, UR22, 0x220, URZ ;  /* 0x0000022016197890 */ /* 0x000fe4000fffe0ff */
[----:B------:R-:W-:Y:S02]  /*5380*/  UISETP.NE.AND UP0, UPT, UR39, 0x1, UPT ;  /* 0x000000012700788c */ /* 0x000fe4000bf05270 */
[----:B------:R-:W-:Y:S02]  /*5390*/  UISETP.GE.AND UP2, UPT, UR39, 0x1, UPT ;  /* 0x000000012700788c */ /* 0x000fe4000bf46270 */
[----:B------:R-:W-:Y:S01]  /*53a0*/  UISETP.NE.AND UP0, UPT, UR17, 0x1, UPT ;  /* 0x000000011100788c */ /* 0x000fe2000bf05270 */
[----:B------:R-:W-:Y:S01]  /*53b0*/  UMOV UR49, UR7 ;  /* 0x0000000700317c82 */ /* 0x000fe20008000000 */
[----:B------:R-:W-:Y:S01]  /*53c0*/  UMOV UR48, UR9 ;  /* 0x0000000900307c82 */ /* 0x000fe20008000000 */
[----:B------:R-:W-:Y:S02]  /*53d0*/  USEL UR52, URZ, 0x1, UP4 ;  /* 0x00000001ff347887 */ /* 0x000fe4000a000000 */
[----:B------:R-:W-:-:S02]  /*53e0*/  UISETP.NE.AND UP2, UPT, UR30, 0x1, UPT ;  /* 0x000000011e00788c */ /* 0x000fc4000bf45270 */
[----:B-1----:R-:W-:Y:S01]  /*53f0*/  UISETP.NE.AND UP0, UPT, UR32, 0x1, UPT ;  /* 0x000000012000788c */ /* 0x002fe2000bf05270 */
[----:B------:R-:W1:Y:S01]  /*5400*/  LDCU UR54, c[0x0][0xaa0] ;  /* 0x00015400ff3677ac */ /* 0x000e620008000800 */
[----:B------:R-:W-:Y:S01]  /*5410*/  UPLOP3.LUT UP4, UPT, UPT, UPT, UPT, 0x40, 0x4 ;  /* 0x000000000004789c */ /* 0x000fe20003f8e870 */
[----:B------:R-:W2:Y:S01]  /*5420*/  LDCU.64 UR18, c[0x0][0xc28] ;  /* 0x00018500ff1277ac */ /* 0x000ea20008000a00 */
[----:B------:R-:W-:Y:S02]  /*5430*/  UISETP.NE.AND.EX UP6, UPT, UR27, URZ, UPT, UP6 ;  /* 0x000000ff1b00728c */ /* 0x000fe4000bfc5360 */
[----:B------:R-:W-:Y:S02]  /*5440*/  UPRMT UR46, UR10, 0x654, UR46 ;  /* 0x000006540a2e7896 */ /* 0x000fe4000800002e */
[----:B------:R-:W-:Y:S02]  /*5450*/  UPRMT UR45, URZ, 0x654, UR45 ;  /* 0x00000654ff2d7896 */ /* 0x000fe4000800002d */
[----:B------:R-:W-:-:S02]  /*5460*/  UPRMT UR47, UR10, 0x654, UR25 ;  /* 0x000006540a2f7896 */ /* 0x000fc40008000019 */
[----:B------:R-:W-:Y:S02]  /*5470*/  USHF.R.U32.HI UR49, URZ, UR29, UR49 ;  /* 0x0000001dff317299 */ /* 0x000fe40008011631 */
[----:B------:R-:W-:Y:S02]  /*5480*/  USHF.R.U32.HI UR48, URZ, UR53, UR48 ;  /* 0x00000035ff307299 */ /* 0x000fe40008011630 */
[----:B------:R-:W-:Y:S02]  /*5490*/  UISETP.NE.AND UP3, UPT, UR4, 0x1, UPT ;  /* 0x000000010400788c */ /* 0x000fe4000bf65270 */
[----:B------:R-:W-:Y:S02]  /*54a0*/  UISETP.NE.AND UP2, UPT, UR35, 0x1, UPT ;  /* 0x000000012300788c */ /* 0x000fe4000bf45270 */
[----:B-1--4-:R-:W-:-:S11]  /*54b0*/  UISETP.NE.AND UP0, UPT, UR42, 0x1, UPT ;  /* 0x000000012a00788c */ /* 0x012fd6000bf05270 */
.L_x_106:
[----:B------:R-:W-:Y:S04]  /*54c0*/  SHF.L.U32 R5, R8, 0x1f, RZ ;  /* 0x0000001f08057819 */ /* 0x000fe800000006ff */
[----:B-1----:R-:W1:Y:S02]  /*54d0*/  SYNCS.PHASECHK.TRANS64.TRYWAIT P0, [UR22+0x250], R5 ;  /* 0x00025005ff0075a7 */ /* 0x002e640008001116 */
[----:B-1----:R-:W-:Y:S05]  /*54e0*/  @!P0 BRA `(.L_x_98) ;  /* 0x0000004c00188947 */ /* 0x002fea0003800000 */
.L_x_220:
[----:B-1----:R-:W1:Y:S01]  /*54f0*/  LDS.128 R4, [UR22+0x290] ;  /* 0x00029016ff047984 */ /* 0x002e620008000c00 */
[----:B------:R-:W-:Y:S01]  /*5500*/  UISETP.GE.AND UP0, UPT, UR39, 0x1, UPT ;  /* 0x000000012700788c */ /* 0x000fe2000bf06270 */
[----:B------:R-:W-:Y:S01]  /*5510*/  @!PT LDS RZ, [RZ] ;  /* 0x00000000fffff984 */ /* 0x000fe20000000800 */
[----:B------:R-:W-:Y:S01]  /*5520*/  @!PT LDS RZ, [RZ] ;  /* 0x00000000fffff984 */ /* 0x000fe20000000800 */
[----:B------:R-:W-:Y:S01]  /*5530*/  @!PT LDS RZ, [RZ] ;  /* 0x00000000fffff984 */ /* 0x000fe20000000800 */
[----:B------:R-:W-:Y:S01]  /*5540*/  @!PT LDS RZ, [RZ] ;  /* 0x00000000fffff984 */ /* 0x000fe20000000800 */
[----:B------:R3:W-:Y:S06]  /*5550*/  MEMBAR.ALL.CTA ;  /* 0x0000000000007992 */ /* 0x0007ec0000008000 */
[----:B---3--:R-:W3:Y:S02]  /*5560*/  FENCE.VIEW.ASYNC.S ;  /* 0x00000000000073c6 */ /* 0x008ee40000000000 */
[----:B---3--:R-:W-:Y:S01]  /*5570*/  SYNCS.ARRIVE.TRANS64.RED.A1T0 RZ, [UR45], RZ ;  /* 0x000000ffffff79a7 */ /* 0x008fe2000810042d */
[----:B-1----:R-:W-:Y:S11]  /*5580*/  LOP3.LUT P0, RZ, R6, 0x1, RZ, 0xc0, !PT ;  /* 0x0000000106ff7812 */ /* 0x002ff6000780c0ff */
[----:B------:R-:W-:Y:S02]  /*5590*/  @!UPT UIADD3 URZ, UPT, UPT, URZ, URZ, URZ ;  /* 0x000000fffffff290 */ /* 0x000fe4000fffe0ff */
[----:B------:R-:W-:Y:S01]  /*55a0*/  VOTEU.ANY UP2, P0 ;  /* 0x0000000000ff7886 */ /* 0x000fe20000040100 */
[----:B------:R-:W-:Y:S11]  /*55b0*/  PLOP3.LUT P0, PT, PT, PT, UP2, 0x80, 0x8 ;  /* 0x000000000008781c */ /* 0x000ff60003f0f028 */
[----:B------:R-:W-:Y:S02]  /*55c0*/  @!UPT UIADD3 URZ, UPT, UPT, URZ, URZ, URZ ;  /* 0x000000fffffff290 */ /* 0x000fe4000fffe0ff */
[----:B------:R-:W-:Y:S02]  /*55d0*/  @P0 MOV R2, R4 ;  /* 0x0000000400020202 */ /* 0x000fe40000000f00 */
[----:B------:R-:W-:Y:S02]  /*55e0*/  @P0 LOP3.LUT R0, R5, 0xffff, RZ, 0xc0, !PT ;  /* 0x0000ffff05000812 */ /* 0x000fe400078ec0ff */
[----:B------:R-:W-:Y:S02]  /*55f0*/  @P0 R2UR UR5, R2 ;  /* 0x00000000020502ca */ /* 0x000fe400000e0000 */
[----:B------:R-:W-:Y:S11]  /*5600*/  @P0 R2UR UR4, R0 ;  /* 0x00000000000402ca */ /* 0x000ff600000e0000 */
[----:B------:R-:W-:Y:S02]  /*5610*/  @UP2 UMOV UR16, UR5 ;  /* 0x0000000500102c82 */ /* 0x000fe40008000000 */
[----:B------:R-:W-:Y:S01]  /*5620*/  @UP2 UMOV UR15, UR4 ;  /* 0x00000004000f2c82 */ /* 0x000fe20008000000 */
[----:B------:R-:W-:Y:S05]  /*5630*/  BRA.U !UP0, `(.L_x_99) ;  /* 0x0000000108c07547 */ /* 0x000fea000b800000 */
[----:B------:R-:W-:Y:S02]  /*5640*/  UIMAD.WIDE.U32 UR8, UR15, UR31, URZ ;  /* 0x0000001f0f0872a5 */ /* 0x000fe4000f8e00ff */
[----:B------:R-:W-:Y:S02]  /*5650*/  UP2UR UR14, UPR, URZ, 0x4 ;  /* 0x00000004ff0e7883 */ /* 0x000fe40008000000 */
[----:B------:R-:W-:Y:S02]  /*5660*/  UISETP.NE.AND UP2, UPT, UR30, 0x1, UPT ;  /* 0x000000011e00788c */ /* 0x000fe4000bf45270 */
[----:B------:R-:W-:Y:S02]  /*5670*/  UIMAD.WIDE.U32 UR10, UR16, UR28, URZ ;  /* 0x0000001c100a72a5 */ /* 0x000fe4000f8e00ff */
[----:B------:R-:W-:Y:S02]  /*5680*/  USEL UR4, UR36, UR48, !UP2 ;  /* 0x0000003024047287 */ /* 0x000fe4000d000000 */
[----:B------:R-:W-:Y:S02]  /*5690*/  UISETP.NE.AND UP0, UPT, UR17, 0x1, UPT ;  /* 0x000000011100788c */ /* 0x000fe4000bf05270 */
[----:B------:R-:W-:Y:S02]  /*56a0*/  UP2UR UR23, UPR, URZ, 0x2 ;  /* 0x00000002ff177883 */ /* 0x000fe40008000000 */
[----:B------:R-:W-:Y:S02]  /*56b0*/  UISETP.NE.AND UP1, UPT, UR39, 0x1, UPT ;  /* 0x000000012700788c */ /* 0x000fe4000bf25270 */
[----:B--2---:R-:W-:Y:S02]  /*56c0*/  UIMAD.WIDE.U32 UR12, UR4, UR18, URZ ;  /* 0x00000012040c72a5 */ /* 0x004fe4000f8e00ff */
[----:B------:R-:W-:Y:S01]  /*56d0*/  USEL UR7, UR37, UR49, !UP0 ;  /* 0x0000003125077287 */ /* 0x000fe2000c000000 */
[----:B------:R-:W-:Y:S02]  /*56e0*/  UMOV UR5, UR9 ;  /* 0x0000000900057c82 */ /* 0x000fe40008000000 */
[----:B------:R-:W-:Y:S02]  /*56f0*/  USHF.R.U32.HI UR6, URZ, UR53, UR5 ;  /* 0x00000035ff067299 */ /* 0x000fe40008011605 */
[----:B------:R-:W-:Y:S02]  /*5700*/  UIMAD.WIDE.U32 UR20, UR7, UR18, URZ ;  /* 0x00000012071472a5 */ /* 0x000fe4000f8e00ff */
[----:B------:R-:W-:Y:S02]  /*5710*/  USEL UR6, UR15, UR6, !UP2 ;  /* 0x000000060f067287 */ /* 0x000fe4000d000000 */
[----:B------:R-:W-:Y:S01]  /*5720*/  UISETP.NE.AND UP2, UPT, UR14, URZ, UPT ;  /* 0x000000ff0e00728c */ /* 0x000fe2000bf45270 */
[----:B------:R-:W-:Y:S01]  /*5730*/  UMOV UR5, UR11 ;  /* 0x0000000b00057c82 */ /* 0x000fe20008000000 */
[----:B------:R-:W-:Y:S02]  /*5740*/  UIMAD.WIDE.U32 UR10, UR6, UR18, URZ ;  /* 0x00000012060a72a5 */ /* 0x000fe4000f8e00ff */
[----:B------:R-:W-:Y:S03]  /*5750*/  USHF.R.U32.HI UR8, URZ, UR29, UR5 ;  /* 0x0000001dff087299 */ /* 0x000fe60008011605 */
[----:B------:R-:W-:Y:S02]  /*5760*/  UMOV UR5, UR13 ;  /* 0x0000000d00057c82 */ /* 0x000fe40008000000 */
[----:B------:R-:W-:Y:S03]  /*5770*/  @UP1 USHF.R.U32.HI UR4, URZ, UR19, UR5 ;  /* 0x00000013ff041299 */ /* 0x000fe60008011605 */
[----:B------:R-:W-:Y:S01]  /*5780*/  UMOV UR5, UR21 ;  /* 0x0000001500057c82 */ /* 0x000fe20008000000 */
[----:B------:R-:W-:Y:S02]  /*5790*/  UIMAD UR4, UR39, UR4, URZ ;  /* 0x00000004270472a4 */ /* 0x000fe4000f8e02ff */
[----:B------:R-:W-:Y:S02]  /*57a0*/  @UP1 USHF.R.U32.HI UR7, URZ, UR19, UR5 ;  /* 0x00000013ff071299 */ /* 0x000fe40008011605 */
[----:B------:R-:W-:Y:S02]  /*57b0*/  USEL UR5, UR16, UR8, !UP0 ;  /* 0x0000000810057287 */ /* 0x000fe4000c000000 */
[----:B------:R-:W-:Y:S02]  /*57c0*/  UIMAD UR8, UR39, UR7, URZ ;  /* 0x00000007270872a4 */ /* 0x000fe4000f8e02ff */
[----:B------:R-:W-:Y:S03]  /*57d0*/  UISETP.GE.AND UP0, UPT, UR6, UR4, UPT ;  /* 0x000000040600728c */ /* 0x000fe6000bf06270 */
[----:B------:R-:W-:Y:S01]  /*57e0*/  UMOV UR4, UR11 ;  /* 0x0000000b00047c82 */ /* 0x000fe20008000000 */
[----:B------:R-:W-:Y:S02]  /*57f0*/  UISETP.GE.OR UP0, UPT, UR5, UR8, UP0 ;  /* 0x000000080500728c */ /* 0x000fe40008706670 */
[----:B------:R-:W-:Y:S02]  /*5800*/  USHF.R.U32.HI UR4, URZ, UR19, UR4 ;  /* 0x00000013ff047299 */ /* 0x000fe40008011604 */
[----:B------:R-:W-:Y:S02]  /*5810*/  UIMAD.WIDE.U32 UR8, UR5, UR18, URZ ;  /* 0x00000012050872a5 */ /* 0x000fe4000f8e00ff */
[----:B------:R-:W-:Y:S04]  /*5820*/  USEL UR10, UR6, UR4, !UP1 ;  /* 0x00000004060a7287 */ /* 0x000fe8000c800000 */
[----:B------:R-:W-:Y:S01]  /*5830*/  UIADD3 UR11, UPT, UPT, -UR10, URZ, URZ ;  /* 0x000000ff0a0b7290 */ /* 0x000fe2000fffe1ff */
[----:B------:R-:W-:Y:S02]  /*5840*/  @!UP0 UMOV UR4, UR9 ;  /* 0x0000000900048c82 */ /* 0x000fe40008000000 */
[----:B------:R-:W-:Y:S02]  /*5850*/  @!UP0 USHF.R.U32.HI UR4, URZ, UR19, UR4 ;  /* 0x00000013ff048299 */ /* 0x000fe40008011604 */
[----:B------:R-:W-:Y:S02]  /*5860*/  UIMAD UR8, UR39, UR11, UR6 ;  /* 0x0000000b270872a4 */ /* 0x000fe4000f8e0206 */
[----:B------:R-:W-:Y:S02]  /*5870*/  @!UP0 USEL UR4, UR5, UR4, !UP1 ;  /* 0x0000000405048287 */ /* 0x000fe4000c800000 */
[----:B------:R-:W-:Y:S02]  /*5880*/  UISETP.NE.AND UP1, UPT, UR23, URZ, UPT ;  /* 0x000000ff1700728c */ /* 0x000fe4000bf25270 */
[----:B------:R-:W-:Y:S02]  /*5890*/  @!UP0 UIMAD UR8, UR7, UR8, UR4 ;  /* 0x00000008070882a4 */ /* 0x000fe4000f8e0204 */
[----:B------:R-:W-:Y:S02]  /*58a0*/  @!UP0 UIADD3 UR9, UPT, UPT, UR10, -UR4, URZ ;  /* 0x800000040a098290 */ /* 0x000fe4000fffe0ff */
[----:B------:R-:W-:Y:S02]  /*58b0*/  UIADD3 UR4, UPT, UPT, -UR5, URZ, URZ ;  /* 0x000000ff05047290 */ /* 0x000fe4000fffe1ff */
[----:B------:R-:W-:Y:S02]  /*58c0*/  UIADD3 UR7, UPT, UPT, -UR6, URZ, URZ ;  /* 0x000000ff06077290 */ /* 0x000fe4000fffe1ff */
[----:B------:R-:W-:Y:S02]  /*58d0*/  @!UP0 UIMAD UR6, UR9, UR39, UR5 ;  /* 0x00000027090682a4 */ /* 0x000fe4000f8e0205 */
[----:B------:R-:W-:Y:S02]  /*58e0*/  UIMAD UR16, UR17, UR4, UR16 ;  /* 0x00000004111072a4 */ /* 0x000fe4000f8e0210 */
[----:B------:R-:W-:Y:S01]  /*58f0*/  UIMAD UR15, UR30, UR7, UR15 ;  /* 0x000000071e0f72a4 */ /* 0x000fe2000f8e020f */
[----:B------:R-:W-:Y:S02]  /*5900*/  @!UP0 UMOV UR5, UR8 ;  /* 0x0000000800058c82 */ /* 0x000fe40008000000 */
[----:B------:R-:W-:Y:S02]  /*5910*/  UIMAD UR16, UR5, UR17, UR16 ;  /* 0x00000011051072a4 */ /* 0x000fe4000f8e0210 */
[----:B------:R-:W-:Y:S11]  /*5920*/  UIMAD UR15, UR6, UR30, UR15 ;  /* 0x0000001e060f72a4 */ /* 0x000ff6000f8e020f */
[----:B------:R-:W-:Y:S01]  /*5930*/  @!UPT UIADD3 URZ, UPT, UPT, URZ, URZ, URZ ;  /* 0x000000fffffff290 */ /* 0x000fe2000fffe0ff */
.L_x_99:
[----:B------:R-:W1:Y:S01]  /*5940*/  @!UP3 LDCU.128 UR8, c[0x0][0xc10] ;  /* 0x00018200ff08b7ac */ /* 0x000e620008000c00 */
[----:B------:R-:W-:Y:S02]  /*5950*/  ISETP.NE.U32.AND P1, PT, RZ, UR26, PT ;  /* 0x0000001aff007c0c */ /* 0x000fe4000bf25070 */
[----:B------:R-:W-:Y:S02]  /*5960*/  SHF.L.U32 R9, R10, 0x1f, RZ ;  /* 0x0000001f0a097819 */ /* 0x000fe400000006ff */
[----:B------:R-:W-:Y:S01]  /*5970*/  ISETP.NE.AND.EX P1, PT, RZ, UR27, PT, P1 ;  /* 0x0000001bff007c0c */ /* 0x000fe2000bf25310 */
[----:B------:R-:W3:Y:S01]  /*5980*/  @!UP3 LDCU UR5, c[0x0][0xc0c] ;  /* 0x00018180ff05b7ac */ /* 0x000ee20008000800 */
[----:B-1----:R-:W-:Y:S07]  /*5990*/  UIMAD.WIDE.U32 UR6, UR16, UR8, URZ ;  /* 0x00000008100672a5 */ /* 0x002fee000f8e00ff */
[----:B------:R-:W-:Y:S01]  /*59a0*/  @!UP3 UMOV UR4, UR7 ;  /* 0x000000070004bc82 */ /* 0x000fe20008000000 */
[----:B---3--:R-:W-:Y:S02]  /*59b0*/  @!UP3 UISETP.NE.AND UP0, UPT, UR5, 0x1, UPT ;  /* 0x000000010500b88c */ /* 0x008fe4000bf05270 */
[----:B------:R-:W-:Y:S02]  /*59c0*/  @!UP3 USHF.R.U32.HI UR4, URZ, UR9, UR4 ;  /* 0x00000009ff04b299 */ /* 0x000fe40008011604 */
[----:B------:R-:W-:Y:S02]  /*59d0*/  UIMAD.WIDE.U32 UR6, UR15, UR11, URZ ;  /* 0x0000000b0f0672a5 */ /* 0x000fe4000f8e00ff */
[----:B------:R-:W-:Y:S02]  /*59e0*/  @!UP3 USEL UR8, UR16, UR4, !UP0 ;  /* 0x000000041008b287 */ /* 0x000fe4000c000000 */
[----:B------:R-:W-:Y:S03]  /*59f0*/  @!UP3 UISETP.NE.AND UP0, UPT, UR10, 0x1, UPT ;  /* 0x000000010a00b88c */ /* 0x000fe6000bf05270 */
[----:B------:R-:W-:Y:S01]  /*5a00*/  @!UP3 UMOV UR6, UR7 ;  /* 0x000000070006bc82 */ /* 0x000fe20008000000 */
[----:B------:R-:W-:Y:S01]  /*5a10*/  USHF.L.U32 UR7, UR24, 0x7, URZ ;  /* 0x0000000718077899 */ /* 0x000fe200080006ff */
[----:B------:R-:W1:Y:S02]  /*5a20*/  @!UP3 LDCU UR4, c[0x0][0xc20] ;  /* 0x00018400ff04b7ac */ /* 0x000e640008000800 */
[----:B-1----:R-:W-:Y:S04]  /*5a30*/  @!UP3 USHF.R.U32.HI UR6, URZ, UR4, UR6 ;  /* 0x00000004ff06b299 */ /* 0x002fe80008011606 */
[----:B------:R-:W-:Y:S04]  /*5a40*/  @!UP3 USEL UR6, UR15, UR6, !UP0 ;  /* 0x000000060f06b287 */ /* 0x000fe8000c000000 */
[----:B------:R-:W-:Y:S02]  /*5a50*/  @!UP3 UIADD3 UR4, UPT, UPT, -UR8, UR6, URZ ;  /* 0x000000060804b290 */ /* 0x000fe4000fffe1ff */
[----:B------:R-:W-:Y:S02]  /*5a60*/  @!UP3 UIADD3 UR6, UPT, UPT, UR8, -UR6, URZ ;  /* 0x800000060806b290 */ /* 0x000fe4000fffe0ff */
[----:B------:R-:W-:Y:S02]  /*5a70*/  @!UP3 UIMAD UR16, UR4, UR5, UR16 ;  /* 0x000000050410b2a4 */ /* 0x000fe4000f8e0210 */
[----:B------:R-:W-:Y:S01]  /*5a80*/  @!UP3 UIMAD UR15, UR6, UR10, UR15 ;  /* 0x0000000a060fb2a4 */ /* 0x000fe2000f8e020f */
[----:B------:R-:W-:Y:S11]  /*5a90*/  BRA.U UP4, `(.L_x_100) ;  /* 0x0000000104107547 */ /* 0x000ff6000b800000 */
[----:B------:R-:W-:Y:S04]  /*5aa0*/  MOV R0, UR52 ;  /* 0x0000003400007c02 */ /* 0x000fe80008000f00 */
[----:B------:R-:W-:Y:S04]  /*5ab0*/  SHF.L.U32 R11, R0, 0x1f, RZ ;  /* 0x0000001f000b7819 */ /* 0x000fe800000006ff */
[----:B------:R-:W1:Y:S02]  /*5ac0*/  SYNCS.PHASECHK.TRANS64.TRYWAIT P2, [UR22+0x248], R11 ;  /* 0x0002480bff0075a7 */ /* 0x000e640008041116 */
[----:B-1----:R-:W-:Y:S05]  /*5ad0*/  @!P2 BRA `(.L_x_101) ;  /* 0x0000004400b4a947 */ /* 0x002fea0003800000 */
.L_x_100:
[----:B------:R-:W-:Y:S05]  /*5ae0*/  BRA.U !UP6, `(.L_x_102) ;  /* 0x000000010e387547 */ /* 0x000fea000b800000 */
[----:B------:R-:W-:Y:S01]  /*5af0*/  UPLOP3.LUT UP1, UPT, UPT, UPT, UP5, 0x80, 0x8 ;  /* 0x000000000008789c */ /* 0x000fe20003f2f050 */
[----:B-1----:R-:W-:Y:S01]  /*5b00*/  HFMA2 R0, -RZ, RZ, 0, 5.9604644775390625e-08 ;  /* 0x00000001ff007431 */ /* 0x002fe200000001ff */
[----:B------:R-:W1:Y:S01]  /*5b10*/  LDCU.64 UR8, c[0x0][0x358] ;  /* 0x00006b00ff0877ac */ /* 0x000e620008000a00 */
[----:B------:R-:W-:Y:S03]  /*5b20*/  IMAD.MOV.U32 R94, RZ, RZ, 0x1 ;  /* 0x00000001ff5e7424 */ /* 0x000fe600078e00ff */
[----:B------:R-:W-:Y:S05]  /*5b30*/  PLOP3.LUT P2, PT, PT, PT, UP1, 0x80, 0x8 ;  /* 0x000000000008781c */ /* 0x000fea0003f4f018 */
[----:B------:R-:W3:Y:S01]  /*5b40*/  @UP1 LDCU.64 UR4, c[0x0][0x988] ;  /* 0x00013100ff0417ac */ /* 0x000ee20008000a00 */
[----:B------:R-:W-:Y:S07]  /*5b50*/  @UP1 UIMAD UR6, UR51, UR26, URZ ;  /* 0x0000001a330612a4 */ /* 0x000fee000f8e02ff */
[----:B------:R-:W-:Y:S01]  /*5b60*/  @!P2 PRMT R94, R0, 0x7610, R94 ;  /* 0x00007610005ea816 */ /* 0x000fe2000000005e */
[----:B---3--:R-:W-:Y:S06]  /*5b70*/  @UP1 UIMAD.WIDE UR4, UR6, 0x4, UR4 ;  /* 0x00000004060418a5 */ /* 0x008fec000f8e0204 */
[----:B------:R-:W-:Y:S01]  /*5b80*/  IMAD.U32 R14, RZ, RZ, UR4 ;  /* 0x00000004ff0e7e24 */ /* 0x000fe2000f8e00ff */
[----:B------:R-:W-:Y:S04]  /*5b90*/  MOV R15, UR5 ;  /* 0x00000005000f7c02 */ /* 0x000fe80008000f00 */
[----:B------:R-:W3:Y:S01]  /*5ba0*/  @!UP1 LDCU UR4, c[0x0][0x980] ;  /* 0x00013000ff0497ac */ /* 0x000ee20008000800 */
[----:B-1---5:R4:W5:Y:S02]  /*5bb0*/  @P2 LDG.E R41, desc[UR8][R14.64] ;  /* 0x000000080e292981 */ /* 0x022964000c1e1900 */
[----:B---34-:R-:W-:Y:S07]  /*5bc0*/  @!P2 IMAD.U32 R41, RZ, RZ, UR4 ;  /* 0x00000004ff29ae24 */ /* 0x018fee000f8e00ff */
.L_x_102:
[----:B-----5:R-:W-:Y:S01]  /*5bd0*/  @!P1 FSETP.EQ.AND P3, PT, R41, RZ, PT ;  /* 0x000000ff2900920b */ /* 0x020fe20003f62000 */
[----:B------:R-:W-:Y:S01]  /*5be0*/  @!UPT UIADD3 URZ, UPT, UPT, URZ, URZ, URZ ;  /* 0x000000fffffff290 */ /* 0x000fe2000fffe0ff */
[----:B------:R-:W-:Y:S11]  /*5bf0*/  @!P1 BRA `(.L_x_103) ;  /* 0x0000000000149947 */ /* 0x000ff60003800000 */
[----:B------:R-:W-:Y:S02]  /*5c00*/  LOP3.LUT P1, RZ, R94, 0xff, RZ, 0xc0, !PT ;  /* 0x000000ff5eff7812 */ /* 0x000fe4000782c0ff */
[----:B------:R-:W-:Y:S04]  /*5c10*/  PLOP3.LUT P3, PT, PT, PT, UP1, 0x80, 0x8 ;  /* 0x000000000008781c */ /* 0x000fe80003f6f018 */
[----:B------:R-:W-:Y:S07]  /*5c20*/  PLOP3.LUT P3, PT, P3, PT, PT, 0x8, 0x80 ;  /* 0x000000000080781c */ /* 0x000fee0001f6e170 */
[----:B------:R-:W-:Y:S11]  /*5c30*/  @P1 FSETP.EQ.AND P3, PT, R41, RZ, PT ;  /* 0x000000ff2900120b */ /* 0x000ff60003f62000 */
[----:B------:R-:W-:Y:S02]  /*5c40*/  @!UPT UIADD3 URZ, UPT, UPT, URZ, URZ, URZ ;  /* 0x000000fffffff290 */ /* 0x000fe4000fffe0ff */
.L_x_103:
[----:B------:R-:W-:Y:S01]  /*5c50*/  USHF.L.U32 UR11, UR50, 0x6, URZ ;  /* 0x00000006320b7899 */ /* 0x000fe200080006ff */
[----:B------:R-:W3:Y:S01]  /*5c60*/  SYNCS.PHASECHK.TRANS64.TRYWAIT P1, [UR22+0x230], R9 ;  /* 0x00023009ff0075a7 */ /* 0x000ee20008021116 */
[----:B------:R-:W-:Y:S02]  /*5c70*/  UISETP.NE.AND UP0, UPT, UR32, 0x1, UPT ;  /* 0x000000012000788c */ /* 0x000fe4000bf05270 */
[----:B------:R-:W-:Y:S01]  /*5c80*/  UIMAD.WIDE.U32 UR4, UR11, UR33, URZ ;  /* 0x000000210b0472a5 */ /* 0x000fe2000f8e00ff */
[----:B------:R-:W-:Y:S04]  /*5c90*/  ELECT P2, URZ, PT ;  /* 0x0000000000ff782f */ /* 0x000fe80003840000 */
[----:B------:R-:W-:Y:S02]  /*5ca0*/  PLOP3.LUT P2, PT, P3, P2, PT, 0xf2, 0x2f ;  /* 0x00000000002f781c */ /* 0x000fe40001f45e72 */
[----:B------:R-:W-:Y:S02]  /*5cb0*/  UMOV UR4, UR5 ;  /* 0x0000000500047c82 */ /* 0x000fe40008000000 */
[----:B------:R-:W-:Y:S04]  /*5cc0*/  USHF.R.U32.HI UR4, URZ, UR34, UR4 ;  /* 0x00000022ff047299 */ /* 0x000fe80008011604 */
[----:B------:R-:W-:Y:S02]  /*5cd0*/  USEL UR12, UR11, UR4, !UP0 ;  /* 0x000000040b0c7287 */ /* 0x000fe4000c000000 */
[----:B------:R-:W-:Y:S02]  /*5ce0*/  UISETP.NE.AND UP0, UPT, UR35, 0x1, UPT ;  /* 0x000000012300788c */ /* 0x000fe4000bf05270 */
[----:B------:R-:W-:Y:S02]  /*5cf0*/  UIMAD.WIDE.U32 UR4, UR12, UR40, URZ ;  /* 0x000000280c0472a5 */ /* 0x000fe4000f8e00ff */
[----:B------:R-:W-:Y:S01]  /*5d00*/  UIADD3 UR6, UPT, UPT, -UR12, URZ, URZ ;  /* 0x000000ff0c067290 */ /* 0x000fe2000fffe1ff */
[----:B-1----:R-:W-:Y:S03]  /*5d10*/  @!P2 IMAD.MOV.U32 R0, RZ, 0x20, RZ ;  /* 0x00000020ff00a824 */ /* 0x002fe600078e00ff */
[----:B------:R-:W-:Y:S01]  /*5d20*/  UIMAD UR11, UR32, UR6, UR11 ;  /* 0x00000006200b72a4 */ /* 0x000fe2000f8e020b */
[----:B------:R-:W-:Y:S01]  /*5d30*/  @!P2 IMAD.MOV.U32 R0, RZ, 0x400, R0 ;  /* 0x00000400ff00a824 */ /* 0x000fe200078e0000 */
[----:B------:R-:W-:Y:S02]  /*5d40*/  UMOV UR4, UR5 ;  /* 0x0000000500047c82 */ /* 0x000fe40008000000 */
[----:B------:R-:W-:Y:S04]  /*5d50*/  USHF.R.U32.HI UR4, URZ, UR41, UR4 ;  /* 0x00000029ff047299 */ /* 0x000fe80008011604 */
[----:B------:R-:W-:Y:S02]  /*5d60*/  USEL UR13, UR12, UR4, !UP0 ;  /* 0x000000040c0d7287 */ /* 0x000fe4000c000000 */
[----:B------:R-:W-:Y:S02]  /*5d70*/  UISETP.NE.AND UP0, UPT, UR42, 0x1, UPT ;  /* 0x000000012a00788c */ /* 0x000fe4000bf05270 */
[----:B------:R-:W-:Y:S07]  /*5d80*/  UIMAD.WIDE.U32 UR4, UR13, UR43, URZ ;  /* 0x0000002b0d0472a5 */ /* 0x000fee000f8e00ff */
[----:B------:R-:W-:Y:S02]  /*5d90*/  UMOV UR4, UR5 ;  /* 0x0000000500047c82 */ /* 0x000fe40008000000 */
[----:B------:R-:W-:Y:S04]  /*5da0*/  USHF.R.U32.HI UR4, URZ, UR54, UR4 ;  /* 0x00000036ff047299 */ /* 0x000fe80008011604 */
[----:B------:R-:W-:Y:S02]  /*5db0*/  USEL UR14, UR13, UR4, !UP0 ;  /* 0x000000040d0e7287 */ /* 0x000fe4000c000000 */
[----:B------:R-:W-:Y:S02]  /*5dc0*/  UIADD3 UR4, UPT, UPT, -UR13, URZ, URZ ;  /* 0x000000ff0d047290 */ /* 0x000fe4000fffe1ff */
[----:B------:R-:W-:Y:S02]  /*5dd0*/  UIADD3 UR5, UPT, UPT, -UR14, URZ, URZ ;  /* 0x000000ff0e057290 */ /* 0x000fe4000fffe1ff */
[----:B------:R-:W-:Y:S02]  /*5de0*/  UIMAD UR12, UR35, UR4, UR12 ;  /* 0x00000004230c72a4 */ /* 0x000fe4000f8e020c */
[----:B------:R-:W-:Y:S01]  /*5df0*/  UIMAD UR13, UR42, UR5, UR13 ;  /* 0x000000052a0d72a4 */ /* 0x000fe2000f8e020d */
[----:B---3--:R-:W-:Y:S11]  /*5e00*/  @!P1 BRA `(.L_x_104) ;  /* 0x0000004400009947 */ /* 0x008ff60003800000 */
.L_x_223:
[----:B------:R-:W-:Y:S01]  /*5e10*/  @!P2 R2UR UR4, R0 ;  /* 0x000000000004a2ca */ /* 0x000fe200000e0000 */
[----:B------:R-:W-:Y:S01]  /*5e20*/  VOTEU.ALL UP0, P2 ;  /* 0x0000000000ff7886 */ /* 0x000fe20001000000 */
[----:B-1----:R-:W-:Y:S02]  /*5e30*/  @!P2 IADD3 R2, P1, PT, R12, 0x680, RZ ;  /* 0x000006800c02a810 */ /* 0x002fe40007f3e0ff */
[----:B------:R-:W-:Y:S02]  /*5e40*/  @P0 SHF.R.U32.HI R4, RZ, 0x10, R5 ;  /* 0x00000010ff040819 */ /* 0x000fe40000011605 */
[----:B------:R-:W-:Y:S01]  /*5e50*/  @!P2 R2UR UR5, R2 ;  /* 0x000000000205a2ca */ /* 0x000fe200000e0000 */
[----:B------:R-:W-:Y:S01]  /*5e60*/  @!P2 IMAD.X R0, RZ, RZ, R13, P1 ;  /* 0x000000ffff00a224 */ /* 0x000fe200008e060d */
[----:B------:R-:W-:Y:S01]  /*5e70*/  @!UP0 UIADD3 UR8, UPT, UPT, UR22, 0x400, URZ ;  /* 0x0000040016088890 */ /* 0x000fe2000fffe0ff */
[----:B------:R-:W-:Y:S04]  /*5e80*/  @P0 R2UR UR51, R4 ;  /* 0x00000000043302ca */ /* 0x000fe800000e0000 */
[----:B------:R-:W-:Y:S01]  /*5e90*/  @!UP0 UPRMT UR6, UR4, 0x5410, URZ ;  /* 0x0000541004068896 */ /* 0x000fe200080000ff */
[----:B------:R-:W-:Y:S01]  /*5ea0*/  @!P2 R2UR UR4, R0 ;  /* 0x000000000004a2ca */ /* 0x000fe200000e0000 */
[----:B------:R-:W-:Y:S01]  /*5eb0*/  VOTEU.ALL UP0, P2 ;  /* 0x0000000000ff7886 */ /* 0x000fe20001000000 */
[----:B------:R-:W-:Y:S03]  /*5ec0*/  @!P2 IMAD.MOV.U32 R0, RZ, RZ, 0x1000 ;  /* 0x00001000ff00a424 */ /* 0x000fe600078e00ff */
[----:B------:R-:W-:Y:S01]  /*5ed0*/  IMAD.U32 R14, RZ, RZ, UR5 ;  /* 0x00000005ff0e7e24 */ /* 0x000fe2000f8e00ff */
[----:B------:R-:W-:Y:S01]  /*5ee0*/  @!UP0 UMOV UR9, UR25 ;  /* 0x0000001900098c82 */ /* 0x000fe20008000000 */
[----:B------:R-:W-:Y:S06]  /*5ef0*/  @!UP0 UMOV UR10, UR7 ;  /* 0x00000007000a8c82 */ /* 0x000fec0008000000 */
[----:B------:R-:W-:Y:S01]  /*5f00*/  IMAD.U32 R15, RZ, RZ, UR4 ;  /* 0x00000004ff0f7e24 */ /* 0x000fe2000f8e00ff */
[----:B------:R-:W-:Y:S04]  /*5f10*/  @!P2 R2UR UR4, R14 ;  /* 0x000000000e04a2ca */ /* 0x000fe800000e0000 */
[----:B------:R-:W-:Y:S11]  /*5f20*/  @!P2 R2UR UR5, R15 ;  /* 0x000000000f05a2ca */ /* 0x000ff600000e0000 */
[----:B------:R-:W-:Y:S02]  /*5f30*/  @!UPT UIADD3 URZ, UPT, UPT, URZ, URZ, URZ ;  /* 0x000000fffffff290 */ /* 0x000fe4000fffe0ff */
[----:B------:R1:W-:Y:S01]  /*5f40*/  @!UP0 UTMALDG.5D.IM2COL [UR8], [UR4], UR6 ;  /* 0x00000008040083b4 */ /* 0x0003e20008060006 */
[----:B------:R1:W-:Y:S01]  /*5f50*/  @!P2 SYNCS.ARRIVE.TRANS64.RED.A0TR RZ, [UR22+0x220], R0 ;  /* 0x00022000ffffa9a7 */ /* 0x0003e20008300416 */
[----:B------:R-:W-:Y:S01]  /*5f60*/  SYNCS.ARRIVE.TRANS64.RED.A1T0 RZ, [UR47], RZ ;  /* 0x000000ffffff79a7 */ /* 0x000fe2000810042f */
[----:B------:R-:W3:Y:S02]  /*5f70*/  SYNCS.PHASECHK.TRANS64.TRYWAIT P1, [UR22+0x238], R9 ;  /* 0x00023809ff0075a7 */ /* 0x000ee40008021116 */
[----:B-1-3--:R-:W-:Y:S05]  /*5f80*/  @!P1 BRA `(.L_x_105) ;  /* 0x0000004000b89947 */ /* 0x00afea0003800000 */
.L_x_225:
[----:B-1----:R-:W-:Y:S01]  /*5f90*/  @!P2 IMAD.MOV.U32 R0, RZ, 0x20, RZ ;  /* 0x00000020ff00a824 */ /* 0x002fe200078e00ff */
[----:B------:R-:W-:Y:S01]  /*5fa0*/  @!P2 IADD3 R2, P0, PT, R12, 0x680, RZ ;  /* 0x000006800c02a810 */ /* 0x000fe20007f1e0ff */
[----:B------:R-:W-:Y:S01]  /*5fb0*/  VOTEU.ALL UP0, P2 ;  /* 0x0000000000ff7886 */ /* 0x000fe20001000000 */
[----:B------:R-:W-:Y:S01]  /*5fc0*/  LOP3.LUT R10, R10, 0x1, RZ, 0x3c, !PT ;  /* 0x000000010a0a7812 */ /* 0x000fe200078e3cff */
[----:B------:R-:W-:Y:S01]  /*5fd0*/  @!P2 IMAD.MOV.U32 R0, RZ, 0x400, R0 ;  /* 0x00000400ff00a824 */ /* 0x000fe200078e0000 */
[----:B------:R-:W-:Y:S01]  /*5fe0*/  @!P2 R2UR UR5, R2 ;  /* 0x000000000205a2ca */ /* 0x000fe200000e0000 */
[----:B------:R-:W-:Y:S01]  /*5ff0*/  UIADD3 UR24, UPT, UPT, UR15, UR44, URZ ;  /* 0x0000002c0f187290 */ /* 0x000fe2000fffe0ff */
[----:B------:R-:W-:Y:S01]  /*6000*/  LOP3.LUT R8, R8, 0x1, RZ, 0x3c, !PT ;  /* 0x0000000108087812 */ /* 0x000fe200078e3cff */
[----:B------:R-:W-:Y:S01]  /*6010*/  @!UP0 UIADD3 UR8, UPT, UPT, UR22, 0x1400, URZ ;  /* 0x0000140016088890 */ /* 0x000fe2000fffe0ff */
[----:B------:R-:W-:Y:S01]  /*6020*/  @!P2 R2UR UR4, R0 ;  /* 0x000000000004a2ca */ /* 0x000fe200000e0000 */
[----:B------:R-:W-:Y:S01]  /*6030*/  @!P2 IMAD.X R0, RZ, RZ, R13, P0 ;  /* 0x000000ffff00a224 */ /* 0x000fe200000e060d */
[----:B------:R-:W-:Y:S02]  /*6040*/  @!UP0 UIADD3 UR10, UPT, UPT, UR7, 0x40, URZ ;  /* 0x00000040070a8890 */ /* 0x000fe4000fffe0ff */
[----:B------:R-:W-:Y:S02]  /*6050*/  @!UP0 UIADD3 UR9, UPT, UPT, UR22, 0x228, URZ ;  /* 0x0000022816098890 */ /* 0x000fe4000fffe0ff */
[----:B------:R-:W-:Y:S02]  /*6060*/  UIADD3 UR50, UPT, UPT, UR16, UR38, URZ ;  /* 0x0000002610327290 */ /* 0x000fe4000fffe0ff */
[----:B------:R-:W-:Y:S01]  /*6070*/  UPLOP3.LUT UP4, UPT, UPT, UPT, UPT, 0x80, 0x8 ;  /* 0x000000000008789c */ /* 0x000fe20003f8f070 */
[----:B------:R-:W-:Y:S04]  /*6080*/  IMAD.U32 R4, RZ, RZ, UR5 ;  /* 0x00000005ff047e24 */ /* 0x000fe8000f8e00ff */
[----:B------:R-:W-:Y:S01]  /*6090*/  @!UP0 UPRMT UR6, UR4, 0x5410, URZ ;  /* 0x0000541004068896 */ /* 0x000fe200080000ff */
[----:B------:R-:W-:Y:S01]  /*60a0*/  @!P2 R2UR UR4, R0 ;  /* 0x000000000004a2ca */ /* 0x000fe200000e0000 */
[----:B------:R-:W-:Y:S11]  /*60b0*/  VOTEU.ALL UP0, P2 ;  /* 0x0000000000ff7886 */ /* 0x000ff60001000000 */
[----:B------:R-:W-:Y:S01]  /*60c0*/  @!UPT UIADD3 URZ, UPT, UPT, URZ, URZ, URZ ;  /* 0x000000fffffff290 */ /* 0x000fe2000fffe0ff */
[----:B------:R-:W-:Y:S01]  /*60d0*/  IMAD.U32 R5, RZ, RZ, UR4 ;  /* 0x00000004ff057e24 */ /* 0x000fe2000f8e00ff */
[----:B------:R-:W-:Y:S04]  /*60e0*/  @!P2 R2UR UR4, R4 ;  /* 0x000000000404a2ca */ /* 0x000fe800000e0000 */
[----:B------:R-:W-:Y:S11]  /*60f0*/  @!P2 R2UR UR5, R5 ;  /* 0x000000000505a2ca */ /* 0x000ff600000e0000 */
[----:B------:R-:W-:Y:S02]  /*6100*/  @!UPT UIADD3 URZ, UPT, UPT, URZ, URZ, URZ ;  /* 0x000000fffffff290 */ /* 0x000fe4000fffe0ff */
[----:B------:R1:W-:Y:S01]  /*6110*/  @!UP0 UTMALDG.5D.IM2COL [UR8], [UR4], UR6 ;  /* 0x00000008040083b4 */ /* 0x0003e20008060006 */
[----:B------:R1:W-:Y:S01]  /*6120*/  @!P2 SYNCS.ARRIVE.TRANS64.RED.A0TR RZ, [UR22+0x228], R3 ;  /* 0x00022803ffffa9a7 */ /* 0x0003e20008300416 */
[----:B------:R-:W-:Y:S01]  /*6130*/  SYNCS.ARRIVE.TRANS64.RED.A1T0 RZ, [UR46], RZ ;  /* 0x000000ffffff79a7 */ /* 0x000fe2000810042e */
[----:B------:R-:W-:Y:S05]  /*6140*/  BRA.U UP2, `(.L_x_106) ;  /* 0xfffffff102dc7547 */ /* 0x000fea000b83ffff */
[----:B-1----:R-:W-:-:S04]  /*6150*/  SHF.L.U32 R3, R10, 0x1f, RZ ;  /* 0x0000001f0a037819 */ /* 0x002fc800000006ff */
[----:B------:R-:W1:Y:S02]  /*6160*/  SYNCS.PHASECHK.TRANS64.TRYWAIT P0, [UR22+0x230], R3 ;  /* 0x00023003ff0075a7 */ /* 0x000e640008001116 */
[----:B-1----:R-:W-:Y:S05]  /*6170*/  @!P0 BRA `(.L_x_107) ;  /* 0x0000004000548947 */ /* 0x002fea0003800000 */
.L_x_227:
[----:B-1----:R-:W-:-:S07]  /*6180*/  MOV R0, UR22 ;  /* 0x0000001600007c02 */ /* 0x002fce0008000f00 */
.L_x_108:
[----:B-1----:R-:W-:-:S04]  /*6190*/  SHF.L.U32 R3, R10, 0x1f, RZ ;  /* 0x0000001f0a037819 */ /* 0x002fc800000006ff */
[----:B------:R1:W3:Y:S03]  /*61a0*/  SYNCS.PHASECHK.TRANS64.TRYWAIT P0, [R0+URZ+0x238], R3 ;  /* 0x00023803000075a7 */ /* 0x0002e600080011ff */
[----:B---3--:R-:W-:Y:S05]  /*61b0*/  @!P0 NANOSLEEP.SYNCS 0x989680 ;  /* 0x009896800000895d */ /* 0x008fea0003900000 */
[----:B------:R-:W3:Y:S02]  /*61c0*/  @!P0 SYNCS.PHASECHK.TRANS64 P0, [R0+URZ+0x238], R3 ;  /* 0x00023803000085a7 */ /* 0x000ee400080010ff */
[----:B--23--:R-:W-:Y:S05]  /*61d0*/  @P0 EXIT ;  /* 0x000000000000094d */ /* 0x00cfea0003800000 */
[----:B------:R-:W-:Y:S05]  /*61e0*/  BRA `(.L_x_108) ;  /* 0xfffffffc00e87947 */ /* 0x000fea000383ffff */
.L_x_97:
[----:B------:R-:W-:-:S06]  /*61f0*/  UISETP.GE.AND UP0, UPT, UR18, 0x4, UPT ;  /* 0x000000041200788c */ /* 0x000fcc000bf06270 */
[----:B------:R-:W-:-:S13]  /*6200*/  PLOP3.LUT P0, PT, PT, PT, UP0, 0x80, 0x8 ;  /* 0x000000000008781c */ /* 0x000fda0003f0f008 */
[----:B------:R-:W-:Y:S05]  /*6210*/  @!P0 EXIT ;  /* 0x000000000000894d */ /* 0x000fea0003800000 */
[----:B------:R-:W1:Y:S08]  /*6220*/  S2UR UR4, SR_CgaCtaId ;  /* 0x00000000000479c3 */ /* 0x000e700000008800 */
[----:B------:R-:W-:Y:S01]  /*6230*/  BAR.SYNC.DEFER_BLOCKING 0x6, 0xa0 ;  /* 0x0182800000007b1d */ /* 0x000fe20000010000 */
[C---:B------:R-:W-:Y:S01]  /*6240*/  IMAD.SHL.U32 R6, R92.reuse, 0x40, RZ ;  /* 0x000000405c067824 */ /* 0x040fe200078e00ff */
[C---:B------:R-:W-:Y:S01]  /*6250*/  LOP3.LUT R93, R92.reuse, 0x60, RZ, 0xc0, !PT ;  /* 0x000000605c5d7812 */ /* 0x040fe200078ec0ff */
[----:B------:R-:W-:-:S02]  /*6260*/  IMAD.SHL.U32 R91, R92, 0x20, RZ ;  /* 0x000000205c5b7824 */ /* 0x000fc400078e00ff */
[----:B------:R-:W-:Y:S02]  /*6270*/  HFMA2 R90, -RZ, RZ, 0, 0 ;  /* 0x00000000ff5a7431 */ /* 0x000fe400000001ff */
[----:B------:R-:W-:Y:S01]  /*6280*/  IMAD.SHL.U32 R5, R92, 0x2, RZ ;  /* 0x000000025c057824 */ /* 0x000fe200078e00ff */
[----:B------:R-:W-:Y:S01]  /*6290*/  UMOV UR49, 0x400 ;  /* 0x0000040000317882 */ /* 0x000fe20000000000 */
[----:B------:R-:W2:Y:S01]  /*62a0*/  LDC.64 R84, c[0x0][0x9b0] ;  /* 0x00026c00ff547b82 */ /* 0x000ea20000000a00 */
[----:B------:R-:W-:Y:S01]  /*62b0*/  LOP3.LUT R4, R6, 0x180, RZ, 0xc0, !PT ;  /* 0x0000018006047812 */ /* 0x000fe200078ec0ff */
[----:B------:R-:W-:Y:S01]  /*62c0*/  IMAD.U32 R37, R92, 0x10000, RZ ;  /* 0x000100005c257824 */ /* 0x000fe200078e00ff */
[----:B------:R-:W-:Y:S01]  /*62d0*/  LOP3.LUT R91, R91, 0xc00, RZ, 0xc0, !PT ;  /* 0x00000c005b5b7812 */ /* 0x000fe200078ec0ff */
[----:B------:R-:W-:Y:S01]  /*62e0*/  IMAD.MOV.U32 R36, RZ, RZ, RZ ;  /* 0x000000ffff247224 */ /* 0x000fe200078e00ff */
[----:B------:R-:W-:Y:S01]  /*62f0*/  LOP3.LUT R5, R4, 0x20, R5, 0xf8, !PT ;  /* 0x0000002004057812 */ /* 0x000fe200078ef805 */
[C---:B------:R-:W-:Y:S01]  /*6300*/  IMAD.SHL.U32 R4, R92.reuse, 0x8, RZ ;  /* 0x000000085c047824 */ /* 0x040fe200078e00ff */
[----:B------:R-:W-:Y:S01]  /*6310*/  LOP3.LUT R91, R91, 0x40, R6, 0xf8, !PT ;  /* 0x000000405b5b7812 */ /* 0x000fe200078ef806 */
[----:B------:R-:W3:Y:S01]  /*6320*/  LDC.64 R74, c[0x0][0x9a8] ;  /* 0x00026a00ff4a7b82 */ /* 0x000ee20000000a00 */
[----:B------:R-:W-:-:S02]  /*6330*/  LOP3.LUT R92, R92, 0x2, RZ, 0xc0, !PT ;  /* 0x000000025c5c7812 */ /* 0x000fc400078ec0ff */
[----:B------:R-:W-:Y:S02]  /*6340*/  CS2R R88, SRZ ;  /* 0x0000000000587805 */ /* 0x000fe4000001ff00 */
[----:B------:R-:W-:Y:S01]  /*6350*/  LOP3.LUT R4, R5, 0x30, R4, 0x78, !PT ;  /* 0x0000003005047812 */ /* 0x000fe200078e7804 */
[----:B------:R-:W-:Y:S01]  /*6360*/  IMAD.MOV.U32 R87, RZ, RZ, RZ ;  /* 0x000000ffff577224 */ /* 0x000fe200078e00ff */
[----:B------:R-:W-:Y:S01]  /*6370*/  LOP3.LUT R91, R91, 0x200, R6, 0xf8, !PT ;  /* 0x000002005b5b7812 */ /* 0x000fe200078ef806 */
[----:B------:R-:W4:Y:S01]  /*6380*/  LDCU UR60, c[0x0][0x370] ;  /* 0x00006e00ff3c77ac */ /* 0x000f220008000800 */
[----:B------:R-:W-:Y:S02]  /*6390*/  LOP3.LUT R37, R37, 0x600000, RZ, 0xc0, !PT ;  /* 0x0060000025257812 */ /* 0x000fe400078ec0ff */
[----:B------:R-:W-:Y:S01]  /*63a0*/  LOP3.LUT R91, R91, R4, RZ, 0xfc, !PT ;  /* 0x000000045b5b7212 */ /* 0x000fe200078efcff */
[----:B-1----:R-:W-:Y:S01]  /*63b0*/  ULEA UR49, UR4, UR49, 0x18 ;  /* 0x0000003104317291 */ /* 0x002fe2000f8ec0ff */
[----:B------:R-:W-:Y:S01]  /*63c0*/  IADD3 R106, PT, PT, -R92, RZ, RZ ;  /* 0x000000ff5c6a7210 */ /* 0x000fe20007ffe1ff */
[----:B------:R-:W1:Y:S01]  /*63d0*/  LDCU.128 UR4, c[0x0][0xb80] ;  /* 0x00017000ff0477ac */ /* 0x000e620008000c00 */
[----:B------:R-:W2:Y:S06]  /*63e0*/  LDCU UR48, c[0x0][0xc0c] ;  /* 0x00018180ff3077ac */ /* 0x000eac0008000800 */
[----:B------:R-:W4:Y:S01]  /*63f0*/  LDS R2, [UR49+0x2a0] ;  /* 0x0002a031ff027984 */ /* 0x000f220008000800 */
[----:B------:R-:W2:Y:S01]  /*6400*/  LDCU UR38, c[0x0][0xc30] ;  /* 0x00018600ff2677ac */ /* 0x000ea20008000800 */
[----:B------:R-:W2:Y:S01]  /*6410*/  LDCU.64 UR54, c[0x0][0x988] ;  /* 0x00013100ff3677ac */ /* 0x000ea20008000a00 */
[----:B------:R-:W2:Y:S01]  /*6420*/  LDCU.64 UR46, c[0x0][0xc28] ;  /* 0x00018500ff2e77ac */ /* 0x000ea20008000a00 */
[----:B-1----:R-:W-:Y:S01]  /*6430*/  IMAD.U32 R104, RZ, RZ, UR4 ;  /* 0x00000004ff687e24 */ /* 0x002fe2000f8e00ff */
[----:B------:R-:W-:Y:S01]  /*6440*/  MOV R101, UR7 ;  /* 0x0000000700657c02 */ /* 0x000fe20008000f00 */
[----:B------:R-:W-:Y:S01]  /*6450*/  IMAD.U32 R103, RZ, RZ, UR5 ;  /* 0x00000005ff677e24 */ /* 0x000fe2000f8e00ff */
[----:B------:R-:W1:Y:S01]  /*6460*/  LDCU.64 UR62, c[0x0][0x990] ;  /* 0x00013200ff3e77ac */ /* 0x000e620008000a00 */
[----:B------:R-:W-:Y:S01]  /*6470*/  IMAD.U32 R102, RZ, RZ, UR6 ;  /* 0x00000006ff667e24 */ /* 0x000fe2000f8e00ff */
[----:B------:R-:W2:Y:S01]  /*6480*/  LDCU.128 UR4, c[0x0][0xb90] ;  /* 0x00017200ff0477ac */ /* 0x000ea20008000c00 */
[----:B------:R-:W1:Y:S01]  /*6490*/  LDCU.128 UR56, c[0x0][0xc10] ;  /* 0x00018200ff3877ac */ /* 0x000e620008000c00 */
[----:B------:R-:W1:Y:S01]  /*64a0*/  LDCU UR53, c[0x0][0x374] ;  /* 0x00006e80ff3577ac */ /* 0x000e620008000800 */
[----:B--2---:R-:W-:Y:S01]  /*64b0*/  IMAD.U32 R100, RZ, RZ, UR4 ;  /* 0x00000004ff647e24 */ /* 0x004fe2000f8e00ff */
[----:B------:R-:W-:Y:S01]  /*64c0*/  UIADD3 UR4, UPT, UPT, UR49, 0x2400, URZ ;  /* 0x0000240031047890 */ /* 0x000fe2000fffe0ff */
[----:B------:R-:W-:Y:S01]  /*64d0*/  IMAD.U32 R99, RZ, RZ, UR5 ;  /* 0x00000005ff637e24 */ /* 0x000fe2000f8e00ff */
[----:B------:R-:W-:Y:S01]  /*64e0*/  UIADD3 UR5, UPT, UPT, UR49, 0x400, URZ ;  /* 0x0000040031057890 */ /* 0x000fe2000fffe0ff */
[C---:B----4-:R-:W-:Y:S01]  /*64f0*/  IADD3 R3, PT, PT, R2.reuse, 0x80, RZ ;  /* 0x0000008002037810 */ /* 0x050fe20007ffe0ff */
[----:B------:R-:W-:Y:S01]  /*6500*/  IMAD.U32 R97, RZ, RZ, UR7 ;  /* 0x00000007ff617e24 */ /* 0x000fe2000f8e00ff */
[----:B------:R-:W-:Y:S01]  /*6510*/  LOP3.LUT R2, R2, 0xffff, RZ, 0xc0, !PT ;  /* 0x0000ffff02027812 */ /* 0x000fe200078ec0ff */
[----:B------:R-:W-:Y:S01]  /*6520*/  IMAD.U32 R107, RZ, RZ, UR4 ;  /* 0x00000004ff6b7e24 */ /* 0x000fe2000f8e00ff */
[----:B------:R-:W-:Y:S01]  /*6530*/  LOP3.LUT R3, R3, 0xffff, RZ, 0xc0, !PT ;  /* 0x0000ffff03037812 */ /* 0x000fe200078ec0ff */
[----:B------:R-:W-:Y:S01]  /*6540*/  IMAD.U32 R96, RZ, RZ, UR5 ;  /* 0x00000005ff607e24 */ /* 0x000fe2000f8e00ff */
[----:B------:R-:W-:-:S03]  /*6550*/  MOV R98, UR6 ;  /* 0x0000000600627c02 */ /* 0x000fc60008000f00 */
[----:B-1-3--:R2:W-:Y:S04]  /*6560*/  STL.64 [R1], R2 ;  /* 0x0000000201007387 */ /* 0x00a5e80000100a00 */
.L_x_135:
[----:B--2---:R-:W-:Y:S04]  /*6570*/  SHF.L.U32 R3, R89, 0x1f, RZ ;  /* 0x0000001f59037819 */ /* 0x004fe800000006ff */
[----:B-1----:R-:W1:Y:S02]  /*6580*/  SYNCS.PHASECHK.TRANS64.TRYWAIT P0, [UR49+0x250], R3 ;  /* 0x00025003ff0075a7 */ /* 0x002e640008001131 */
[----:B-1----:R-:W-:Y:S05]  /*6590*/  @!P0 BRA `(.L_x_109) ;  /* 0x0000003c00648947 */ /* 0x002fea0003800000 */
.L_x_229:
[----:B------:R-:W2:Y:S01]  /*65a0*/  LDS.128 R4, [UR49+0x290] ;  /* 0x00029031ff047984 */ /* 0x000ea20008000c00 */
[----:B------:R-:W-:Y:S01]  /*65b0*/  UIADD3 UR4, UPT, UPT, UR49, 0x258, URZ ;  /* 0x0000025831047890 */ /* 0x000fe2000fffe0ff */
[----:B------:R-:W-:Y:S01]  /*65c0*/  IMAD R2, R36, 0x4, R1 ;  /* 0x0000000424027824 */ /* 0x000fe200078e0201 */
[----:B------:R-:W-:Y:S01]  /*65d0*/  UISETP.GE.AND UP0, UPT, UR39, 0x1, UPT ;  /* 0x000000012700788c */ /* 0x000fe2000bf06270 */
[----:B------:R-:W-:Y:S01]  /*65e0*/  @!PT LDS RZ, [RZ] ;  /* 0x00000000fffff984 */ /* 0x000fe20000000800 */
[----:B------:R-:W-:Y:S01]  /*65f0*/  @!PT LDS RZ, [RZ] ;  /* 0x00000000fffff984 */ /* 0x000fe20000000800 */
[----:B------:R-:W-:Y:S01]  /*6600*/  @!PT LDS RZ, [RZ] ;  /* 0x00000000fffff984 */ /* 0x000fe20000000800 */
[----:B------:R-:W-:Y:S01]  /*6610*/  @!PT LDS RZ, [RZ] ;  /* 0x00000000fffff984 */ /* 0x000fe20000000800 */
[----:B------:R3:W-:Y:S06]  /*6620*/  MEMBAR.ALL.CTA ;  /* 0x0000000000007992 */ /* 0x0007ec0000008000 */
[----:B---3--:R-:W3:Y:S01]  /*6630*/  FENCE.VIEW.ASYNC.S ;  /* 0x00000000000073c6 */ /* 0x008ee20000000000 */
[----:B------:R-:W-:Y:S09]  /*6640*/  UPRMT UR4, URZ, 0x654, UR4 ;  /* 0x00000654ff047896 */ /* 0x000ff20008000004 */
[----:B---3--:R-:W-:Y:S01]  /*6650*/  SYNCS.ARRIVE.TRANS64.RED.A1T0 RZ, [UR4], RZ ;  /* 0x000000ffffff79a7 */ /* 0x008fe20008100404 */
[----:B------:R-:W5:Y:S01]  /*6660*/  LDL R2, [R2] ;  /* 0x0000000002027983 */ /* 0x000f620000100800 */
[----:B--2---:R-:W-:Y:S11]  /*6670*/  LOP3.LUT P0, RZ, R6, 0x1, RZ, 0xc0, !PT ;  /* 0x0000000106ff7812 */ /* 0x004ff6000780c0ff */
[----:B------:R-:W-:Y:S02]  /*6680*/  @!UPT UIADD3 URZ, UPT, UPT, URZ, URZ, URZ ;  /* 0x000000fffffff290 */ /* 0x000fe4000fffe0ff */
[----:B------:R-:W-:Y:S01]  /*6690*/  VOTEU.ANY UP1, P0 ;  /* 0x0000000000ff7886 */ /* 0x000fe20000020100 */
[----:B------:R-:W-:Y:S01]  /*66a0*/  PLOP3.LUT P0, PT, PT, PT, UP1, 0x80, 0x8 ;  /* 0x000000000008781c */ /* 0x000fe20003f0f018 */
[----:B------:R-:W-:Y:S11]  /*66b0*/  UP2UR UR52, UPR, URZ, 0x2 ;  /* 0x00000002ff347883 */ /* 0x000ff60008000000 */
[----:B------:R-:W-:Y:S01]  /*66c0*/  @!UPT UIADD3 URZ, UPT, UPT, URZ, URZ, URZ ;  /* 0x000000fffffff290 */ /* 0x000fe2000fffe0ff */
[----:B-1----:R-:W-:Y:S02]  /*66d0*/  @P0 MOV R3, R4 ;  /* 0x0000000400030202 */ /* 0x002fe40000000f00 */
[----:B------:R-:W-:Y:S02]  /*66e0*/  @P0 LOP3.LUT R0, R5, 0xffff, RZ, 0xc0, !PT ;  /* 0x0000ffff05000812 */ /* 0x000fe400078ec0ff */
[----:B------:R-:W-:Y:S02]  /*66f0*/  @P0 R2UR UR5, R3 ;  /* 0x00000000030502ca */ /* 0x000fe400000e0000 */
[----:B------:R-:W-:Y:S11]  /*6700*/  @P0 R2UR UR4, R0 ;  /* 0x00000000000402ca */ /* 0x000ff600000e0000 */
[----:B------:R-:W-:Y:S02]  /*6710*/  @UP1 UMOV UR37, UR5 ;  /* 0x0000000500251c82 */ /* 0x000fe40008000000 */
[----:B------:R-:W-:Y:S01]  /*6720*/  @UP1 UMOV UR36, UR4 ;  /* 0x0000000400241c82 */ /* 0x000fe20008000000 */
[----:B------:R-:W-:Y:S05]  /*6730*/  BRA.U !UP0, `(.L_x_110) ;  /* 0x0000000108cc7547 */ /* 0x000fea000b800000 */
[----:B------:R-:W1:Y:S01]  /*6740*/  LDCU UR9, c[0x0][0xc20] ;  /* 0x00018400ff0977ac */ /* 0x000e620008000800 */
[----:B------:R-:W-:Y:S02]  /*6750*/  UIMAD.WIDE.U32 UR4, UR53, UR59, URZ ;  /* 0x0000003b350472a5 */ /* 0x000fe4000f8e00ff */
[----:B------:R-:W-:Y:S02]  /*6760*/  UIMAD.WIDE.U32 UR6, UR60, UR56, URZ ;  /* 0x000000383c0672a5 */ /* 0x000fe4000f8e00ff */
[----:B------:R-:W-:Y:S02]  /*6770*/  UIMAD.WIDE.U32 UR10, UR36, UR59, URZ ;  /* 0x0000003b240a72a5 */ /* 0x000fe4000f8e00ff */
[----:B------:R-:W-:Y:S02]  /*6780*/  UISETP.NE.AND UP0, UPT, UR58, 0x1, UPT ;  /* 0x000000013a00788c */ /* 0x000fe4000bf05270 */
[----:B------:R-:W-:Y:S02]  /*6790*/  UISETP.NE.AND UP1, UPT, UR48, 0x1, UPT ;  /* 0x000000013000788c */ /* 0x000fe4000bf25270 */
[----:B------:R-:W-:Y:S02]  /*67a0*/  UISETP.NE.AND UP2, UPT, UR39, 0x1, UPT ;  /* 0x000000012700788c */ /* 0x000fe4000bf45270 */
[----:B------:R-:W-:Y:S01]  /*67b0*/  UIMAD.WIDE.U32 UR12, UR37, UR56, URZ ;  /* 0x00000038250c72a5 */ /* 0x000fe2000f8e00ff */
[----:B------:R-:W-:Y:S01]  /*67c0*/  UMOV UR4, UR5 ;  /* 0x0000000500047c82 */ /* 0x000fe20008000000 */
[----:B------:R-:W-:Y:S01]  /*67d0*/  UMOV UR6, UR11 ;  /* 0x0000000b00067c82 */ /* 0x000fe20008000000 */
[----:B-1----:R-:W-:Y:S03]  /*67e0*/  USHF.R.U32.HI UR8, URZ, UR9, UR4 ;  /* 0x00000009ff087299 */ /* 0x002fe60008011604 */
[----:B------:R-:W-:Y:S02]  /*67f0*/  UMOV UR4, UR7 ;  /* 0x0000000700047c82 */ /* 0x000fe40008000000 */
[----:B------:R-:W-:Y:S02]  /*6800*/  USHF.R.U32.HI UR5, URZ, UR57, UR4 ;  /* 0x00000039ff057299 */ /* 0x000fe40008011604 */
[----:B------:R-:W-:Y:S02]  /*6810*/  USEL UR4, UR53, UR8, !UP0 ;  /* 0x0000000835047287 */ /* 0x000fe4000c000000 */
[----:B------:R-:W-:Y:S02]  /*6820*/  USHF.R.U32.HI UR8, URZ, UR9, UR6 ;  /* 0x00000009ff087299 */ /* 0x000fe40008011606 */
[----:B------:R-:W-:Y:S02]  /*6830*/  UIMAD.WIDE.U32 UR6, UR4, UR46, URZ ;  /* 0x0000002e040672a5 */ /* 0x000fe4000f8e00ff */
[----:B------:R-:W-:Y:S02]  /*6840*/  USEL UR9, UR60, UR5, !UP1 ;  /* 0x000000053c097287 */ /* 0x000fe4000c800000 */
[----:B------:R-:W-:Y:S02]  /*6850*/  USEL UR8, UR36, UR8, !UP0 ;  /* 0x0000000824087287 */ /* 0x000fe4000c000000 */
[----:B------:R-:W-:Y:S01]  /*6860*/  UIMAD.WIDE.U32 UR10, UR9, UR46, URZ ;  /* 0x0000002e090a72a5 */ /* 0x000fe2000f8e00ff */
[----:B------:R-:W-:Y:S01]  /*6870*/  UMOV UR6, UR7 ;  /* 0x0000000700067c82 */ /* 0x000fe20008000000 */
[----:B------:R-:W-:Y:S01]  /*6880*/  UMOV UR5, UR13 ;  /* 0x0000000d00057c82 */ /* 0x000fe20008000000 */
[----:B------:R-:W-:Y:S02]  /*6890*/  @UP2 USHF.R.U32.HI UR4, URZ, UR47, UR6 ;  /* 0x0000002fff042299 */ /* 0x000fe40008011606 */
[----:B------:R-:W-:Y:S02]  /*68a0*/  USHF.R.U32.HI UR5, URZ, UR57, UR5 ;  /* 0x00000039ff057299 */ /* 0x000fe40008011605 */
[----:B------:R-:W-:Y:S02]  /*68b0*/  UIMAD UR4, UR39, UR4, URZ ;  /* 0x00000004270472a4 */ /* 0x000fe4000f8e02ff */
[----:B------:R-:W-:Y:S02]  /*68c0*/  USEL UR5, UR37, UR5, !UP1 ;  /* 0x0000000525057287 */ /* 0x000fe4000c800000 */
[----:B------:R-:W-:Y:S01]  /*68d0*/  UISETP.GE.AND UP0, UPT, UR8, UR4, UPT ;  /* 0x000000040800728c */ /* 0x000fe2000bf06270 */
[----:B------:R-:W-:Y:S01]  /*68e0*/  UMOV UR6, UR11 ;  /* 0x0000000b00067c82 */ /* 0x000fe20008000000 */
[----:B------:R-:W-:Y:S02]  /*68f0*/  UIMAD.WIDE.U32 UR10, UR8, UR46, URZ ;  /* 0x0000002e080a72a5 */ /* 0x000fe4000f8e00ff */
[----:B------:R-:W-:Y:S04]  /*6900*/  @UP2 USHF.R.U32.HI UR9, URZ, UR47, UR6 ;  /* 0x0000002fff092299 */ /* 0x000fe80008011606 */
[----:B------:R-:W-:Y:S01]  /*6910*/  UIMAD UR6, UR39, UR9, URZ ;  /* 0x00000009270672a4 */ /* 0x000fe2000f8e02ff */
[----:B------:R-:W-:Y:S03]  /*6920*/  UMOV UR4, UR11 ;  /* 0x0000000b00047c82 */ /* 0x000fe60008000000 */
[----:B------:R-:W-:Y:S02]  /*6930*/  UISETP.GE.OR UP0, UPT, UR5, UR6, UP0 ;  /* 0x000000060500728c */ /* 0x000fe40008706670 */
[----:B------:R-:W-:Y:S02]  /*6940*/  USHF.R.U32.HI UR4, URZ, UR47, UR4 ;  /* 0x0000002fff047299 */ /* 0x000fe40008011604 */
[----:B------:R-:W-:Y:S02]  /*6950*/  UIMAD.WIDE.U32 UR6, UR5, UR46, URZ ;  /* 0x0000002e050672a5 */ /* 0x000fe4000f8e00ff */
[----:B------:R-:W-:Y:S02]  /*6960*/  USEL UR11, UR8, UR4, !UP2 ;  /* 0x00000004080b7287 */ /* 0x000fe4000d000000 */
[----:B------:R-:W-:Y:S02]  /*6970*/  UIADD3 UR6, UPT, UPT, -UR5, URZ, URZ ;  /* 0x000000ff05067290 */ /* 0x000fe4000fffe1ff */
[----:B------:R-:W-:Y:S02]  /*6980*/  UIADD3 UR10, UPT, UPT, -UR11, URZ, URZ ;  /* 0x000000ff0b0a7290 */ /* 0x000fe4000fffe1ff */
[----:B------:R-:W-:Y:S02]  /*6990*/  UIMAD UR6, UR48, UR6, UR37 ;  /* 0x00000006300672a4 */ /* 0x000fe4000f8e0225 */
[----:B------:R-:W-:Y:S01]  /*69a0*/  UIMAD UR10, UR39, UR10, UR8 ;  /* 0x0000000a270a72a4 */ /* 0x000fe2000f8e0208 */
[----:B------:R-:W-:Y:S01]  /*69b0*/  @!UP0 UMOV UR4, UR7 ;  /* 0x0000000700048c82 */ /* 0x000fe20008000000 */
[----:B------:R-:W-:Y:S02]  /*69c0*/  UIADD3 UR7, UPT, UPT, -UR8, URZ, URZ ;  /* 0x000000ff08077290 */ /* 0x000fe4000fffe1ff */
[----:B------:R-:W-:Y:S04]  /*69d0*/  @!UP0 USHF.R.U32.HI UR4, URZ, UR47, UR4 ;  /* 0x0000002fff048299 */ /* 0x000fe80008011604 */
[----:B------:R-:W-:Y:S04]  /*69e0*/  @!UP0 USEL UR4, UR5, UR4, !UP2 ;  /* 0x0000000405048287 */ /* 0x000fe8000d000000 */
[----:B------:R-:W-:Y:S02]  /*69f0*/  @!UP0 UIMAD UR9, UR9, UR10, UR4 ;  /* 0x0000000a090982a4 */ /* 0x000fe4000f8e0204 */
[----:B------:R-:W-:Y:S02]  /*6a00*/  @!UP0 UIADD3 UR10, UPT, UPT, UR11, -UR4, URZ ;  /* 0x800000040b0a8290 */ /* 0x000fe4000fffe0ff */
[----:B------:R-:W-:Y:S02]  /*6a10*/  UIMAD UR4, UR58, UR7, UR36 ;  /* 0x000000073a0472a4 */ /* 0x000fe4000f8e0224 */
[----:B------:R-:W-:Y:S03]  /*6a20*/  @!UP0 UIMAD UR8, UR10, UR39, UR5 ;  /* 0x000000270a0882a4 */ /* 0x000fe6000f8e0205 */
[----:B------:R-:W-:Y:S02]  /*6a30*/  @!UP0 UMOV UR5, UR9 ;  /* 0x0000000900058c82 */ /* 0x000fe40008000000 */
[----:B------:R-:W-:Y:S02]  /*6a40*/  UIMAD UR37, UR5, UR48, UR6 ;  /* 0x00000030052572a4 */ /* 0x000fe4000f8e0206 */
[----:B------:R-:W-:Y:S11]  /*6a50*/  UIMAD UR36, UR8, UR58, UR4 ;  /* 0x0000003a082472a4 */ /* 0x000ff6000f8e0204 */
[----:B------:R-:W-:Y:S01]  /*6a60*/  @!UPT UIADD3 URZ, UPT, UPT, URZ, URZ, URZ ;  /* 0x000000fffffff290 */ /* 0x000fe2000fffe0ff */
.L_x_110:
[----:B------:R-:W-:Y:S01]  /*6a70*/  UISETP.NE.AND UP0, UPT, UR38, 0x1, UPT ;  /* 0x000000012600788c */ /* 0x000fe2000bf05270 */
[----:B------:R-:W-:Y:S01]  /*6a80*/  @P0 SHF.R.U32.HI R4, RZ, 0x10, R5 ;  /* 0x00000010ff040819 */ /* 0x000fe20000011605 */
[----:B------:R-:W-:Y:S02]  /*6a90*/  UIADD3 UR11, UPT, UPT, UR49, 0x400, URZ ;  /* 0x00000400310b7890 */ /* 0x000fe4000fffe0ff */
[----:B------:R-:W-:Y:S01]  /*6aa0*/  USHF.L.U32 UR41, UR24, 0x7, URZ ;  /* 0x0000000718297899 */ /* 0x000fe200080006ff */
[----:B------:R-:W-:Y:S06]  /*6ab0*/  @P0 R2UR UR61, R4 ;  /* 0x00000000043d02ca */ /* 0x000fec00000e0000 */
[----:B------:R-:W1:Y:S01]  /*6ac0*/  @!UP0 LDCU.128 UR12, c[0x0][0xc10] ;  /* 0x00018200ff0c87ac */ /* 0x000e620008000c00 */
[----:B------:R-:W2:Y:S01]  /*6ad0*/  @!UP0 LDCU UR5, c[0x0][0xc0c] ;  /* 0x00018180ff0587ac */ /* 0x000ea20008000800 */
[----:B------:R-:W3:Y:S01]  /*6ae0*/  @!UP0 LDCU UR10, c[0x0][0xc20] ;  /* 0x00018400ff0a87ac */ /* 0x000ee20008000800 */
[----:B-1----:R-:W-:Y:S02]  /*6af0*/  UIMAD.WIDE.U32 UR8, UR37, UR12, URZ ;  /* 0x0000000c250872a5 */ /* 0x002fe4000f8e00ff */
[----:B------:R-:W-:Y:S02]  /*6b00*/  UIMAD.WIDE.U32 UR6, UR36, UR15, URZ ;  /* 0x0000000f240672a5 */ /* 0x000fe4000f8e00ff */
[----:B------:R-:W-:Y:S03]  /*6b10*/  @!UP0 UISETP.NE.AND UP1, UPT, UR14, 0x1, UPT ;  /* 0x000000010e00888c */ /* 0x000fe6000bf25270 */
[----:B------:R-:W-:Y:S01]  /*6b20*/  @!UP0 UMOV UR4, UR9 ;  /* 0x0000000900048c82 */ /* 0x000fe20008000000 */
[----:B--2---:R-:W-:Y:S02]  /*6b30*/  @!UP0 UISETP.NE.AND UP2, UPT, UR5, 0x1, UPT ;  /* 0x000000010500888c */ /* 0x004fe4000bf45270 */
[----:B------:R-:W-:Y:S01]  /*6b40*/  @!UP0 USHF.R.U32.HI UR4, URZ, UR13, UR4 ;  /* 0x0000000dff048299 */ /* 0x000fe20008011604 */
[----:B------:R-:W-:Y:S02]  /*6b50*/  @!UP0 UMOV UR6, UR7 ;  /* 0x0000000700068c82 */ /* 0x000fe40008000000 */
[----:B---3--:R-:W-:Y:S02]  /*6b60*/  @!UP0 USHF.R.U32.HI UR6, URZ, UR10, UR6 ;  /* 0x0000000aff068299 */ /* 0x008fe40008011606 */
[----:B------:R-:W-:Y:S02]  /*6b70*/  @!UP0 USEL UR7, UR37, UR4, !UP2 ;  /* 0x0000000425078287 */ /* 0x000fe4000d000000 */
[----:B------:R-:W-:Y:S04]  /*6b80*/  @!UP0 USEL UR6, UR36, UR6, !UP1 ;  /* 0x0000000624068287 */ /* 0x000fe8000c800000 */
[----:B------:R-:W-:Y:S02]  /*6b90*/  @!UP0 UIADD3 UR4, UPT, UPT, -UR7, UR6, URZ ;  /* 0x0000000607048290 */ /* 0x000fe4000fffe1ff */
[----:B------:R-:W-:Y:S02]  /*6ba0*/  @!UP0 UIADD3 UR6, UPT, UPT, UR7, -UR6, URZ ;  /* 0x8000000607068290 */ /* 0x000fe4000fffe0ff */
[----:B------:R-:W-:Y:S02]  /*6bb0*/  @!UP0 UIMAD UR37, UR4, UR5, UR37 ;  /* 0x00000005042582a4 */ /* 0x000fe4000f8e0225 */
[----:B------:R-:W-:Y:S02]  /*6bc0*/  @!UP0 UIMAD UR36, UR6, UR14, UR36 ;  /* 0x0000000e062482a4 */ /* 0x000fe4000f8e0224 */
[----:B------:R-:W-:Y:S09]  /*6bd0*/  ULOP3.LUT UP0, URZ, UR11, 0x1b0, URZ, 0xc0, !UPT ;  /* 0x000001b00bff7892 */ /* 0x000ff2000f80c0ff */
[----:B------:R-:W-:Y:S05]  /*6be0*/  BRA.U !UP0, `(.L_x_111) ;  /* 0x0000000108407547 */ /* 0x000fea000b800000 */
[----:B------:R-:W1:Y:S01]  /*6bf0*/  LDCU.64 UR8, c[0x4][0x80] ;  /* 0x01001000ff0877ac */ /* 0x000e620008000a00 */
[----:B------:R-:W-:Y:S01]  /*6c00*/  MOV R15, 0x0 ;  /* 0x00000000000f7802 */ /* 0x000fe20000000f00 */
[----:B------:R-:W-:Y:S02]  /*6c10*/  HFMA2 R12, -RZ, RZ, 0, 5.9604644775390625e-08 ;  /* 0x00000001ff0c7431 */ /* 0x000fe400000001ff */
[----:B------:R-:W-:Y:S02]  /*6c20*/  IMAD.MOV.U32 R8, RZ, RZ, 0x70 ;  /* 0x00000070ff087424 */ /* 0x000fe400078e00ff */
[----:B------:R-:W-:Y:S01]  /*6c30*/  IMAD.MOV.U32 R13, RZ, RZ, RZ ;  /* 0x000000ffff0d7224 */ /* 0x000fe200078e00ff */
[----:B------:R-:W2:Y:S01]  /*6c40*/  LDCU.64 UR6, c[0x4][0x88] ;  /* 0x01001100ff0677ac */ /* 0x000ea20008000a00 */
[----:B------:R-:W3:Y:S01]  /*6c50*/  LDC.64 R14, c[0x4][R15] ;  /* 0x010000000f0e7b82 */ /* 0x000ee20000000a00 */
[----:B------:R-:W4:Y:S01]  /*6c60*/  LDCU.64 UR4, c[0x4][0x8] ;  /* 0x01000100ff0477ac */ /* 0x000f220008000a00 */
[----:B-1----:R-:W-:Y:S01]  /*6c70*/  MOV R5, UR9 ;  /* 0x0000000900057c02 */ /* 0x002fe20008000f00 */
[----:B------:R-:W-:Y:S01]  /*6c80*/  IMAD.U32 R4, RZ, RZ, UR8 ;  /* 0x00000008ff047e24 */ /* 0x000fe2000f8e00ff */
[----:B--2---:R-:W-:Y:S01]  /*6c90*/  MOV R7, UR7 ;  /* 0x0000000700077c02 */ /* 0x004fe20008000f00 */
[----:B------:R-:W-:Y:S01]  /*6ca0*/  IMAD.U32 R6, RZ, RZ, UR6 ;  /* 0x00000006ff067e24 */ /* 0x000fe2000f8e00ff */
[----:B----4-:R-:W-:Y:S01]  /*6cb0*/  MOV R11, UR5 ;  /* 0x00000005000b7c02 */ /* 0x010fe20008000f00 */
[----:B------:R-:W-:Y:S02]  /*6cc0*/  IMAD.U32 R10, RZ, RZ, UR4 ;  /* 0x00000004ff0a7e24 */ /* 0x000fe4000f8e00ff */
[----:B------:R-:W-:Y:S07]  /*6cd0*/  LEPC R20, `(.L_x_111) ;  /* 0x000000001014794e */ /* 0x000fee0000000000 */
[----:B---3-5:R-:W-:Y:S05]  /*6ce0*/  CALL.ABS.NOINC R14 ;  /* 0x000000000e007343 */ /* 0x028fea0003c00000 */
.L_x_111:
[----:B------:R-:W-:Y:S01]  /*6cf0*/  LOP3.LUT P0, RZ, R107, 0x1b0, RZ, 0xc0, !PT ;  /* 0x000001b06bff7812 */ /* 0x000fe2000780c0ff */
[----:B------:R-:W-:Y:S11]  /*6d00*/  BSSY.RECONVERGENT B6, `(.L_x_112) ;  /* 0x0000013000067945 */ /* 0x000ff60003800200 */
[----:B------:R-:W-:Y:S01]  /*6d10*/  @!UPT UIADD3 URZ, UPT, UPT, URZ, URZ, URZ ;  /* 0x000000fffffff290 */ /* 0x000fe2000fffe0ff */
[----:B------:R-:W-:Y:S05]  /*6d20*/  @!P0 BRA `(.L_x_113) ;  /* 0x0000000000408947 */ /* 0x000fea0003800000 */
        /* <DEDUP_REMOVED lines=16> */
.L_x_113:
[----:B------:R-:W-:Y:S05]  /*6e30*/  BSYNC.RECONVERGENT B6 ;  /* 0x0000000000067941 */ /* 0x000fea0003800200 */
.L_x_112:
[----:B------:R-:W-:Y:S01]  /*6e40*/  R2UR UR4, R105 ;  /* 0x00000000690472ca */ /* 0x000fe200000e0000 */
[----:B------:R-:W-:Y:S01]  /*6e50*/  UISETP.NE.U32.AND UP0, UPT, UR62, URZ, UPT ;  /* 0x000000ff3e00728c */ /* 0x000fe2000bf05070 */
[----:B------:R-:W-:Y:S02]  /*6e60*/  ISETP.NE.U32.AND P4, PT, R84, RZ, PT ;  /* 0x000000ff5400720c */ /* 0x000fe40003f85070 */
[----:B------:R-:W-:Y:S01]  /*6e70*/  ISETP.NE.U32.AND P2, PT, RZ, UR54, PT ;  /* 0x00000036ff007c0c */ /* 0x000fe2000bf45070 */
[----:B------:R-:W-:Y:S01]  /*6e80*/  UISETP.NE.AND.EX UP1, UPT, UR63, URZ, UPT, UP0 ;  /* 0x000000ff3f00728c */ /* 0x000fe2000bf25300 */
[----:B------:R-:W-:Y:S01]  /*6e90*/  ISETP.NE.AND.EX P4, PT, R85, RZ, PT, P4 ;  /* 0x000000ff5500720c */ /* 0x000fe20003f85340 */
[----:B------:R-:W-:Y:S01]  /*6ea0*/  UPLOP3.LUT UP0, UPT, UPT, UPT, UPT, 0x40, 0x4 ;  /* 0x000000000004789c */ /* 0x000fe20003f0e870 */
[----:B------:R-:W-:Y:S05]  /*6eb0*/  ISETP.NE.AND.EX P2, PT, RZ, UR55, PT, P2 ;  /* 0x00000037ff007c0c */ /* 0x000fea000bf45320 */
[----:B------:R-:W-:Y:S06]  /*6ec0*/  UISETP.NE.AND UP2, UPT, UR4, URZ, UPT ;  /* 0x000000ff0400728c */ /* 0x000fec000bf45270 */
[----:B------:R-:W-:Y:S05]  /*6ed0*/  PLOP3.LUT P1, PT, PT, PT, UP2, 0x80, 0x8 ;  /* 0x000000000008781c */ /* 0x000fea0003f2f028 */
[----:B------:R-:W-:Y:S06]  /*6ee0*/  @UP2 UPLOP3.LUT UP0, UPT, UPT, UPT, UP1, 0x80, 0x8 ;  /* 0x000000000008289c */ /* 0x000fec0003f0f010 */
[----:B------:R-:W-:Y:S01]  /*6ef0*/  PLOP3.LUT P0, PT, PT, PT, UP0, 0x80, 0x8 ;  /* 0x000000000008781c */ /* 0x000fe20003f0f008 */
[----:B------:R-:W-:Y:S01]  /*6f00*/  @!UPT UIADD3 URZ, UPT, UPT, URZ, URZ, URZ ;  /* 0x000000fffffff290 */ /* 0x000fe2000fffe0ff */
[----:B------:R-:W-:Y:S11]  /*6f10*/  BRA.U !UP1, `(.L_x_114) ;  /* 0x00000001093c7547 */ /* 0x000ff6000b800000 */
[----:B------:R-:W-:Y:S01]  /*6f20*/  UISETP.NE.U32.AND UP0, UPT, UR54, URZ, UPT ;  /* 0x000000ff3600728c */ /* 0x000fe2000bf05070 */
[----:B------:R-:W-:Y:S01]  /*6f30*/  HFMA2 R0, -RZ, RZ, 0, 5.9604644775390625e-08 ;  /* 0x00000001ff007431 */ /* 0x000fe200000001ff */
[----:B------:R-:W1:Y:S01]  /*6f40*/  LDCU.64 UR8, c[0x0][0x358] ;  /* 0x00006b00ff0877ac */ /* 0x000e620008000a00 */
[----:B------:R-:W-:Y:S01]  /*6f50*/  IMAD.MOV.U32 R94, RZ, RZ, 0x1 ;  /* 0x00000001ff5e7424 */ /* 0x000fe200078e00ff */
[----:B------:R-:W-:Y:S06]  /*6f60*/  UISETP.NE.AND.EX UP0, UPT, UR55, URZ, UPT, UP0 ;  /* 0x000000ff3700728c */ /* 0x000fec000bf05300 */
[----:B------:R-:W-:Y:S05]  /*6f70*/  PLOP3.LUT P3, PT, PT, PT, UP0, 0x80, 0x8 ;  /* 0x000000000008781c */ /* 0x000fea0003f6f008 */
[----:B------:R-:W2:Y:S01]  /*6f80*/  @UP0 LDCU.64 UR4, c[0x0][0x988] ;  /* 0x00013100ff0407ac */ /* 0x000ea20008000a00 */
[----:B------:R-:W-:Y:S07]  /*6f90*/  @UP0 UIMAD UR6, UR51, UR62, URZ ;  /* 0x0000003e330602a4 */ /* 0x000fee000f8e02ff */
[----:B------:R-:W-:Y:S01]  /*6fa0*/  @!P3 PRMT R94, R0, 0x7610, R94 ;  /* 0x00007610005eb816 */ /* 0x000fe2000000005e */
[----:B--2---:R-:W-:Y:S06]  /*6fb0*/  @UP0 UIMAD.WIDE UR4, UR6, 0x4, UR4 ;  /* 0x00000004060408a5 */ /* 0x004fec000f8e0204 */
[----:B------:R-:W-:Y:S01]  /*6fc0*/  IMAD.U32 R4, RZ, RZ, UR4 ;  /* 0x00000004ff047e24 */ /* 0x000fe2000f8e00ff */
[----:B------:R-:W-:Y:S04]  /*6fd0*/  MOV R5, UR5 ;  /* 0x0000000500057c02 */ /* 0x000fe80008000f00 */
[----:B------:R-:W2:Y:S01]  /*6fe0*/  @!UP0 LDCU UR4, c[0x0][0x980] ;  /* 0x00013000ff0487ac */ /* 0x000ea20008000800 */
[----:B-1---5:R1:W5:Y:S02]  /*6ff0*/  @P3 LDG.E R41, desc[UR8][R4.64] ;  /* 0x0000000804293981 */ /* 0x022364000c1e1900 */
[----:B-12---:R-:W-:Y:S02]  /*7000*/  @!P3 IMAD.U32 R41, RZ, RZ, UR4 ;  /* 0x00000004ff29be24 */ /* 0x006fe4000f8e00ff */
.L_x_114:
[----:B------:R-:W-:Y:S05]  /*7010*/  @!P4 BRA `(.L_x_115) ;  /* 0x000000000024c947 */ /* 0x000fea0003800000 */
[----:B------:R-:W-:Y:S01]  /*7020*/  ISETP.NE.U32.AND P3, PT, R74, RZ, PT ;  /* 0x000000ff4a00720c */ /* 0x000fe20003f65070 */
[----:B------:R-:W1:Y:S03]  /*7030*/  LDCU.64 UR4, c[0x0][0x358] ;  /* 0x00006b00ff0477ac */ /* 0x000e660008000a00 */
[----:B------:R-:W-:Y:S11]  /*7040*/  ISETP.NE.AND.EX P3, PT, R75, RZ, PT, P3 ;  /* 0x000000ff4b00720c */ /* 0x000ff60003f65330 */
[----:B------:R-:W-:Y:S02]  /*7050*/  @!UPT UIADD3 URZ, UPT, UPT, URZ, URZ, URZ ;  /* 0x000000fffffff290 */ /* 0x000fe4000fffe0ff */
[----:B------:R-:W2:Y:S01]  /*7060*/  @P3 LDC.64 R4, c[0x0][0x9a8] ;  /* 0x00026a00ff043b82 */ /* 0x000ea20000000a00 */
[----:B------:R-:W-:Y:S04]  /*7070*/  @P3 IMAD R0, R84, UR51, RZ ;  /* 0x0000003354003c24 */ /* 0x000fe8000f8e02ff */
[----:B--2---:R-:W-:Y:S05]  /*7080*/  @P3 IMAD.WIDE R4, R0, 0x4, R4 ;  /* 0x0000000400043825 */ /* 0x004fea00078e0204 */
[----:B-1---5:R1:W5:Y:S02]  /*7090*/  @P3 LDG.E R38, desc[UR4][R4.64] ;  /* 0x0000000404263981 */ /* 0x022364000c1e1900 */
[----:B-1----:R-:W2:Y:S02]  /*70a0*/  @!P3 LDC R38, c[0x0][0x9a0] ;  /* 0x00026800ff26bb82 */ /* 0x002ea40000000800 */
.L_x_115:
[----:B-----5:R-:W-:Y:S01]  /*70b0*/  FSETP.NEU.AND P4, PT, R41, RZ, PT ;  /* 0x000000ff2900720b */ /* 0x020fe20003f8d000 */
[----:B------:R-:W-:Y:S01]  /*70c0*/  USHF.L.U32 UR8, UR50, 0x6, URZ ;  /* 0x0000000632087899 */ /* 0x000fe200080006ff */
[----:B------:R-:W-:Y:S01]  /*70d0*/  SEL R6, RZ, 0xffffffff, P2 ;  /* 0xffffffffff067807 */ /* 0x000fe20001000000 */
[----:B------:R-:W-:Y:S01]  /*70e0*/  BSSY B1, `(.L_x_116) ;  /* 0x000005d000017945 */ /* 0x000fe20003800000 */
[----:B------:R-:W-:Y:S01]  /*70f0*/  LOP3.LUT P3, RZ, R94, 0xff, RZ, 0xc0, !PT ;  /* 0x000000ff5eff7812 */ /* 0x000fe2000786c0ff */
[----:B------:R-:W-:Y:S01]  /*7100*/  IMAD.MOV.U32 R118, RZ, RZ, 0x1 ;  /* 0x00000001ff767424 */ /* 0x000fe200078e00ff */
[----:B------:R-:W-:Y:S01]  /*7110*/  @P1 SEL R3, RZ, 0xffffffff, P4 ;  /* 0xffffffffff031807 */ /* 0x000fe20002000000 */
[----:B------:R-:W-:Y:S01]  /*7120*/  IMAD.U32 R111, RZ, RZ, UR8 ;  /* 0x00000008ff6f7e24 */ /* 0x000fe2000f8e00ff */
[----:B------:R-:W-:Y:S01]  /*7130*/  LEA R0, R88, UR49, 0x3 ;  /* 0x0000003158007c11 */ /* 0x000fe2000f8e18ff */
[----:B------:R-:W-:Y:S01]  /*7140*/  IMAD.IADD R39, R37, 0x1, R2 ;  /* 0x0000000125277824 */ /* 0x000fe200078e0202 */
[----:B------:R-:W-:Y:S02]  /*7150*/  @P0 SEL R3, R6, R3, !P3 ;  /* 0x0000000306030207 */ /* 0x000fe40005800000 */
[----:B------:R-:W-:Y:S02]  /*7160*/  CS2R R82, SRZ ;  /* 0x0000000000527805 */ /* 0x000fe4000001ff00 */
[----:B------:R-:W-:Y:S02]  /*7170*/  R2UR UR4, R103 ;  /* 0x00000000670472ca */ /* 0x000fe400000e0000 */
[----:B------:R-:W-:Y:S02]  /*7180*/  CS2R R80, SRZ ;  /* 0x0000000000507805 */ /* 0x000fe4000001ff00 */
[----:B------:R-:W-:Y:S02]  /*7190*/  @P1 LOP3.LUT R3, R3, 0x1, RZ, 0xc0, !PT ;  /* 0x0000000103031812 */ /* 0x000fe400078ec0ff */
[----:B------:R-:W-:Y:S02]  /*71a0*/  CS2R R78, SRZ ;  /* 0x00000000004e7805 */ /* 0x000fe4000001ff00 */
[----:B------:R-:W-:Y:S02]  /*71b0*/  R2UR UR7, R102 ;  /* 0x00000000660772ca */ /* 0x000fe400000e0000 */
[----:B------:R-:W-:Y:S02]  /*71c0*/  CS2R R76, SRZ ;  /* 0x00000000004c7805 */ /* 0x000fe4000001ff00 */
[----:B------:R-:W-:Y:S02]  /*71d0*/  ISETP.NE.U32.OR P6, PT, R3, 0x1, !P1 ;  /* 0x000000010300780c */ /* 0x000fe40004fc5470 */
[----:B------:R-:W-:Y:S02]  /*71e0*/  R2UR UR11, R104 ;  /* 0x00000000680b72ca */ /* 0x000fe400000e0000 */
[----:B------:R-:W-:Y:S02]  /*71f0*/  R2UR UR6, R100 ;  /* 0x00000000640672ca */ /* 0x000fe400000e0000 */
[----:B------:R-:W-:Y:S01]  /*7200*/  R2UR UR13, R99 ;  /* 0x00000000630d72ca */ /* 0x000fe200000e0000 */
[----:B------:R-:W-:Y:S01]  /*7210*/  UIMAD.WIDE.U32 UR4, UR8, UR4, URZ ;  /* 0x00000004080472a5 */ /* 0x000fe2000f8e00ff */
[----:B------:R-:W-:Y:S02]  /*7220*/  LEA R117, R36, UR49, 0x3 ;  /* 0x0000003124757c11 */ /* 0x000fe4000f8e18ff */
[----:B------:R-:W-:Y:S01]  /*7230*/  SHF.L.U32 R4, R90, 0x1f, RZ ;  /* 0x0000001f5a047819 */ /* 0x000fe200000006ff */
[----:B------:R-:W-:Y:S01]  /*7240*/  USHF.R.U32.HI UR5, URZ, UR7, UR5 ;  /* 0x00000007ff057299 */ /* 0x000fe20008011605 */
[----:B------:R-:W-:Y:S02]  /*7250*/  R2UR UR10, R101 ;  /* 0x00000000650a72ca */ /* 0x000fe400000e0000 */
[----:B------:R-:W-:Y:S01]  /*7260*/  @P6 SHF.L.U32 R9, R87, 0x1f, RZ ;  /* 0x0000001f57096819 */ /* 0x000fe200000006ff */
[----:B------:R-:W-:Y:S01]  /*7270*/  UISETP.NE.AND UP0, UPT, UR11, 0x1, UPT ;  /* 0x000000010b00788c */ /* 0x000fe2000bf05270 */
[----:B------:R-:W-:Y:S02]  /*7280*/  R2UR UR12, R97 ;  /* 0x00000000610c72ca */ /* 0x000fe400000e0000 */
[----:B------:R-:W1:Y:S01]  /*7290*/  @P6 SYNCS.PHASECHK.TRANS64.TRYWAIT P1, [R0+URZ+0x220], R9 ;  /* 0x00022009000065a7 */ /* 0x000e6200080211ff */
[----:B------:R-:W-:Y:S01]  /*72a0*/  USEL UR5, UR8, UR5, !UP0 ;  /* 0x0000000508057287 */ /* 0x000fe2000c000000 */
[----:B------:R-:W-:Y:S02]  /*72b0*/  R2UR UR9, R98 ;  /* 0x00000000620972ca */ /* 0x000fe400000e0000 */
[----:B------:R-:W-:Y:S01]  /*72c0*/  PLOP3.LUT P2, PT, PT, PT, UP1, 0x80, 0x8 ;  /* 0x000000000008781c */ /* 0x000fe20003f4f018 */
[----:B------:R-:W-:Y:S01]  /*72d0*/  UIMAD.WIDE.U32 UR6, UR5, UR6, URZ ;  /* 0x00000006050672a5 */ /* 0x000fe2000f8e00ff */
[----:B------:R-:W-:Y:S01]  /*72e0*/  SEL R3, RZ, 0xffffffff, P4 ;  /* 0xffffffffff037807 */ /* 0x000fe20002000000 */
[----:B------:R-:W-:Y:S01]  /*72f0*/  UISETP.NE.AND UP0, UPT, UR10, 0x1, UPT ;  /* 0x000000010a00788c */ /* 0x000fe2000bf05270 */
[----:B------:R-:W-:Y:S01]  /*7300*/  IMAD.U32 R110, RZ, RZ, UR5 ;  /* 0x00000005ff6e7e24 */ /* 0x000fe2000f8e00ff */
[----:B------:R-:W-:Y:S03]  /*7310*/  P2R R112, PR, RZ, 0x40 ;  /* 0x00000040ff707803 */ /* 0x000fe60000000000 */
[----:B------:R-:W-:Y:S02]  /*7320*/  UMOV UR4, UR7 ;  /* 0x0000000700047c82 */ /* 0x000fe40008000000 */
[----:B------:R-:W-:Y:S01]  /*7330*/  USHF.R.U32.HI UR4, URZ, UR13, UR4 ;  /* 0x0000000dff047299 */ /* 0x000fe20008011604 */
[----:B------:R3:W4:Y:S02]  /*7340*/  SYNCS.PHASECHK.TRANS64.TRYWAIT P0, [R117+URZ+0x260], R4 ;  /* 0x00026004750075a7 */ /* 0x00072400080011ff */
[----:B------:R-:W-:Y:S01]  /*7350*/  @P2 SEL R3, R6, R3, !P3 ;  /* 0x0000000306032207 */ /* 0x000fe20005800000 */
[----:B------:R-:W-:Y:S01]  /*7360*/  IMAD R6, RZ, RZ, -UR5 ;  /* 0x80000005ff067e24 */ /* 0x000fe2000f8e02ff */
[----:B------:R-:W-:Y:S02]  /*7370*/  USEL UR4, UR5, UR4, !UP0 ;  /* 0x0000000405047287 */ /* 0x000fe4000c000000 */
[----:B------:R-:W-:Y:S01]  /*7380*/  UISETP.NE.AND UP0, UPT, UR9, 0x1, UPT ;  /* 0x000000010900788c */ /* 0x000fe2000bf05270 */
[----:B------:R-:W-:Y:S01]  /*7390*/  IMAD R111, R6, UR11, R111 ;  /* 0x0000000b066f7c24 */ /* 0x000fe2000f8e026f */
[----:B------:R-:W-:Y:S01]  /*73a0*/  LOP3.LUT R3, R3, 0x1, RZ, 0xc0, !PT ;  /* 0x0000000103037812 */ /* 0x000fe200078ec0ff */
[----:B------:R-:W-:Y:S01]  /*73b0*/  UIMAD.WIDE.U32 UR6, UR4, UR12, URZ ;  /* 0x0000000c040672a5 */ /* 0x000fe2000f8e00ff */
[----:B------:R-:W-:Y:S01]  /*73c0*/  IMAD.U32 R109, RZ, RZ, UR4 ;  /* 0x00000004ff6d7e24 */ /* 0x000fe2000f8e00ff */
[----:B------:R-:W2:Y:S01]  /*73d0*/  LDCU UR12, c[0x0][0xba0] ;  /* 0x00017400ff0c77ac */ /* 0x000ea20008000800 */
[----:B------:R-:W-:Y:S01]  /*73e0*/  PLOP3.LUT P2, PT, PT, PT, UP0, 0x80, 0x8 ;  /* 0x000000000008781c */ /* 0x000fe20003f4f008 */
[----:B------:R-:W-:Y:S01]  /*73f0*/  IMAD R7, RZ, RZ, -UR4 ;  /* 0x80000004ff077e24 */ /* 0x000fe2000f8e02ff */
[----:B------:R-:W-:Y:S01]  /*7400*/  ISETP.NE.U32.AND P5, PT, R3, 0x1, PT ;  /* 0x000000010300780c */ /* 0x000fe20003fa5070 */
[----:B------:R-:W-:Y:S01]  /*7410*/  IMAD.U32 R108, RZ, RZ, UR4 ;  /* 0x00000004ff6c7e24 */ /* 0x000fe2000f8e00ff */
[----:B------:R-:W-:Y:S01]  /*7420*/  UMOV UR6, UR7 ;  /* 0x0000000700067c82 */ /* 0x000fe20008000000 */
[----:B------:R-:W-:Y:S01]  /*7430*/  IMAD R110, R7, UR10, R110 ;  /* 0x0000000a076e7c24 */ /* 0x000fe2000f8e026e */
[----:B------:R-:W-:Y:S02]  /*7440*/  P2R R119, PR, RZ, 0x20 ;  /* 0x00000020ff777803 */ /* 0x000fe40000000000 */
[----:B-1----:R-:W-:Y:S01]  /*7450*/  @P6 SEL R118, RZ, 0x1, !P1 ;  /* 0x00000001ff766807 */ /* 0x002fe20004800000 */
[----:B--2---:R-:W-:Y:S06]  /*7460*/  USHF.R.U32.HI UR6, URZ, UR12, UR6 ;  /* 0x0000000cff067299 */ /* 0x004fec0008011606 */
[----:B------:R-:W-:Y:S05]  /*7470*/  SEL R109, R109, UR6, !P2 ;  /* 0x000000066d6d7c07 */ /* 0x000fea000d000000 */
[----:B------:R-:W-:Y:S04]  /*7480*/  IMAD.MOV R5, RZ, RZ, -R109 ;  /* 0x000000ffff057224 */ /* 0x000fe800078e0a6d */
[----:B------:R-:W-:Y:S01]  /*7490*/  IMAD R108, R5, UR9, R108 ;  /* 0x00000009056c7c24 */ /* 0x000fe2000f8e026c */
[----:B---34-:R-:W-:Y:S06]  /*74a0*/  @!P6 BRA `(.L_x_117) ;  /* 0x000000000080e947 */ /* 0x018fec0003800000 */
[----:B------:R-:W-:Y:S01]  /*74b0*/  @P5 IMAD R6, R88, 0x1000, R91 ;  /* 0x0000100058065824 */ /* 0x000fe200078e025b */
[----:B------:R-:W1:Y:S01]  /*74c0*/  S2R R2, SR_CgaCtaId ;  /* 0x0000000000027919 */ /* 0x000e620000008800 */
[----:B------:R-:W-:Y:S01]  /*74d0*/  ISETP.NE.AND P1, PT, R118, RZ, PT ;  /* 0x000000ff7600720c */ /* 0x000fe20003f25270 */
[----:B------:R-:W-:Y:S01]  /*74e0*/  BSSY B0, `(.L_x_118) ;  /* 0x000000b000007945 */ /* 0x000fe20003800000 */
[----:B------:R-:W-:Y:S01]  /*74f0*/  @P5 VIADD R5, R6, UR49 ;  /* 0x0000003106055c36 */ /* 0x000fe20008000000 */
[----:B------:R-:W-:Y:S02]  /*7500*/  CS2R R78, SRZ ;  /* 0x00000000004e7805 */ /* 0x000fe4000001ff00 */
[----:B------:R-:W-:Y:S02]  /*7510*/  CS2R R76, SRZ ;  /* 0x00000000004c7805 */ /* 0x000fe4000001ff00 */
[----:B------:R-:W-:Y:S01]  /*7520*/  CS2R R82, SRZ ;  /* 0x0000000000527805 */ /* 0x000fe2000001ff00 */
[----:B------:R-:W-:Y:S01]  /*7530*/  @P5 IMAD R5, R92, -0x10, R5 ;  /* 0xfffffff05c055824 */ /* 0x000fe200078e0205 */
[----:B------:R-:W-:Y:S04]  /*7540*/  CS2R R80, SRZ ;  /* 0x0000000000507805 */ /* 0x000fe8000001ff00 */
[----:B------:R-:W-:Y:S05]  /*7550*/  @P1 BRA `(.L_x_119) ;  /* 0x00000000000c1947 */ /* 0x000fea0003800000 */
[----:B------:R-:W-:Y:S04]  /*7560*/  SHF.L.U32 R3, R87, 0x1f, RZ ;  /* 0x0000001f57037819 */ /* 0x000fe800000006ff */
[----:B------:R-:W2:Y:S02]  /*7570*/  SYNCS.PHASECHK.TRANS64.TRYWAIT P1, [R0+URZ+0x220], R3 ;  /* 0x00022003000075a7 */ /* 0x000ea400080211ff */
[----:B--2---:R-:W-:Y:S05]  /*7580*/  @!P1 BRA `(.L_x_120) ;  /* 0x0000002c00809947 */ /* 0x004fea0003800000 */
.L_x_119:
[----:B------:R-:W-:Y:S05]  /*7590*/  BSYNC B0 ;  /* 0x0000000000007941 */ /* 0x000fea0003800000 */
.L_x_118:
[----:B------:R-:W-:Y:S01]  /*75a0*/  ISETP.NE.AND P1, PT, R119, RZ, PT ;  /* 0x000000ff7700720c */ /* 0x000fe20003f25270 */
[----:B--2---:R-:W-:Y:S02]  /*75b0*/  VIADD R3, R0, 0x230 ;  /* 0x0000023000037836 */ /* 0x004fe40000000000 */
[----:B------:R-:W-:Y:S03]  /*75c0*/  VIADD R88, R88, 0x1 ;  /* 0x0000000158587836 */ /* 0x000fe60000000000 */
[----:B-1----:R-:W-:Y:S07]  /*75d0*/  PRMT R2, R2, 0x654, R3 ;  /* 0x0000065402027816 */ /* 0x002fee0000000003 */
[----:B------:R1:W2:Y:S04]  /*75e0*/  @P1 LDS.128 R76, [R6+UR49+0x400] ;  /* 0x00040031064c1984 */ /* 0x0002a80008000c00 */
[----:B------:R1:W3:Y:S01]  /*75f0*/  @P1 LDS.128 R80, [R5+0x410] ;  /* 0x0004100005501984 */ /* 0x0002e20000000c00 */
[C---:B------:R-:W-:Y:S01]  /*7600*/  ISETP.NE.AND P1, PT, R88.reuse, 0x2, PT ;  /* 0x000000025800780c */ /* 0x040fe20003f25270 */
[----:B------:R-:W-:Y:S01]  /*7610*/  @!PT LDS RZ, [RZ] ;  /* 0x00000000fffff984 */ /* 0x000fe20000000800 */
[----:B------:R-:W-:Y:S01]  /*7620*/  @!PT LDS RZ, [RZ] ;  /* 0x00000000fffff984 */ /* 0x000fe20000000800 */
[----:B------:R-:W-:Y:S01]  /*7630*/  @!PT LDS RZ, [RZ] ;  /* 0x00000000fffff984 */ /* 0x000fe20000000800 */
[----:B------:R-:W-:Y:S01]  /*7640*/  @!PT LDS RZ, [RZ] ;  /* 0x00000000fffff984 */ /* 0x000fe20000000800 */
[----:B------:R4:W-:Y:S06]  /*7650*/  MEMBAR.ALL.CTA ;  /* 0x0000000000007992 */ /* 0x0009ec0000008000 */
[----:B----4-:R-:W4:Y:S01]  /*7660*/  FENCE.VIEW.ASYNC.S ;  /* 0x00000000000073c6 */ /* 0x010f220000000000 */
[----:B------:R-:W-:Y:S02]  /*7670*/  SEL R0, RZ, 0x1, P1 ;  /* 0x00000001ff007807 */ /* 0x000fe40000800000 */
[----:B------:R-:W-:Y:S02]  /*7680*/  SEL R88, R88, RZ, P1 ;  /* 0x000000ff58587207 */ /* 0x000fe40000800000 */
[----:B------:R-:W-:Y:S01]  /*7690*/  LOP3.LUT R87, R87, R0, RZ, 0x3c, !PT ;  /* 0x0000000057577212 */ /* 0x000fe200078e3cff */
[----:B----4-:R1:W-:Y:S06]  /*76a0*/  SYNCS.ARRIVE.TRANS64.RED.A1T0 RZ, [R2+URZ], RZ ;  /* 0x000000ff02ff79a7 */ /* 0x0103ec00081004ff */
.L_x_117:
[----:B------:R-:W-:Y:S05]  /*76b0*/  BSYNC B1 ;  /* 0x0000000000017941 */ /* 0x000fea0003800000 */
.L_x_116:
[----:B------:R-:W-:Y:S04]  /*76c0*/  SHF.R.U32.HI R0, RZ, 0x15, R39 ;  /* 0x00000015ff007819 */ /* 0x000fe80000011627 */
[----:B------:R-:W-:Y:S01]  /*76d0*/  LOP3.LUT P1, RZ, R0, 0x3, R95, 0x48, !PT ;  /* 0x0000000300ff7812 */ /* 0x000fe2000782485f */
[----:B------:R-:W-:Y:S01]  /*76e0*/  @!UPT UIADD3 URZ, UPT, UPT, URZ, URZ, URZ ;  /* 0x000000fffffff290 */ /* 0x000fe2000fffe0ff */
[----:B------:R-:W-:Y:S11]  /*76f0*/  @P0 BRA `(.L_x_121) ;  /* 0x0000000000080947 */ /* 0x000ff60003800000 */
[----:B------:R-:W4:Y:S02]  /*7700*/  SYNCS.PHASECHK.TRANS64.TRYWAIT P0, [R117+URZ+0x260], R4 ;  /* 0x00026004750075a7 */ /* 0x000f2400080011ff */
[----:B----4-:R-:W-:Y:S05]  /*7710*/  @!P0 BRA `(.L_x_122) ;  /* 0x0000002c00308947 */ /* 0x010fea0003800000 */
.L_x_121:
[----:B------:R-:W-:Y:S04]  /*7720*/  BSSY.RECONVERGENT B6, `(.L_x_123) ;  /* 0x0000012000067945 */ /* 0x000fe80003800200 */
[----:B------:R-:W-:Y:S05]  /*7730*/  @!P1 BRA `(.L_x_124) ;  /* 0x0000000000409947 */ /* 0x000fea0003800000 */
[----:B------:R-:W5:Y:S01]  /*7740*/  LDCU.64 UR8, c[0x4][0x70] ;  /* 0x01000e00ff0877ac */ /* 0x000f620008000a00 */
[----:B------:R-:W-:Y:S01]  /*7750*/  MOV R3, 0x0 ;  /* 0x0000000000037802 */ /* 0x000fe20000000f00 */
[----:B------:R-:W-:Y:S02]  /*7760*/  HFMA2 R12, -RZ, RZ, 0, 5.9604644775390625e-08 ;  /* 0x00000001ff0c7431 */ /* 0x000fe400000001ff */
[----:B------:R-:W-:Y:S02]  /*7770*/  IMAD.MOV.U32 R8, RZ, RZ, 0x192 ;  /* 0x00000192ff087424 */ /* 0x000fe400078e00ff */
[----:B------:R-:W-:Y:S01]  /*7780*/  IMAD.MOV.U32 R13, RZ, RZ, RZ ;  /* 0x000000ffff0d7224 */ /* 0x000fe200078e00ff */
[----:B------:R-:W2:Y:S01]  /*7790*/  LDCU.64 UR6, c[0x4][0x78] ;  /* 0x01000f00ff0677ac */ /* 0x000ea20008000a00 */
[----:B-1----:R-:W1:Y:S01]  /*77a0*/  LDC.64 R2, c[0x4][R3] ;  /* 0x0100000003027b82 */ /* 0x002e620000000a00 */
[----:B------:R-:W3:Y:S01]  /*77b0*/  LDCU.64 UR4, c[0x4][0x10] ;  /* 0x01000200ff0477ac */ /* 0x000ee20008000a00 */
[----:B-----5:R-:W-:Y:S01]  /*77c0*/  MOV R5, UR9 ;  /* 0x0000000900057c02 */ /* 0x020fe20008000f00 */
[----:B----4-:R-:W-:Y:S01]  /*77d0*/  IMAD.U32 R4, RZ, RZ, UR8 ;  /* 0x00000008ff047e24 */ /* 0x010fe2000f8e00ff */
[----:B--2---:R-:W-:Y:S01]  /*77e0*/  MOV R7, UR7 ;  /* 0x0000000700077c02 */ /* 0x004fe20008000f00 */
[----:B------:R-:W-:Y:S01]  /*77f0*/  IMAD.U32 R6, RZ, RZ, UR6 ;  /* 0x00000006ff067e24 */ /* 0x000fe2000f8e00ff */
[----:B---3--:R-:W-:Y:S01]  /*7800*/  MOV R11, UR5 ;  /* 0x00000005000b7c02 */ /* 0x008fe20008000f00 */
[----:B------:R-:W-:Y:S02]  /*7810*/  IMAD.U32 R10, RZ, RZ, UR4 ;  /* 0x00000004ff0a7e24 */ /* 0x000fe4000f8e00ff */
[----:B------:R-:W-:Y:S07]  /*7820*/  LEPC R20, `(.L_x_124) ;  /* 0x000000001014794e */ /* 0x000fee0000000000 */
[----:B-1----:R-:W-:Y:S05]  /*7830*/  CALL.ABS.NOINC R2 ;  /* 0x0000000002007343 */ /* 0x002fea0003c00000 */
.L_x_124:
[----:B------:R-:W-:Y:S05]  /*7840*/  BSYNC.RECONVERGENT B6 ;  /* 0x0000000000067941 */ /* 0x000fea0003800200 */
.L_x_123:
[-C--:B--2---:R-:W-:Y:S01]  /*7850*/  F2FP.F16.E4M3.UNPACK_B R42, R76.reuse ;  /* 0x0000004cff2a723e */ /* 0x084fe200020006ff */
[----:B------:R-:W-:Y:S05]  /*7860*/  WARPSYNC.ALL ;  /* 0x0000000000007948 */ /* 0x000fea0003800000 */
[----:B------:R-:W-:Y:S01]  /*7870*/  R2UR UR4, R39 ;  /* 0x00000000270472ca */ /* 0x000fe200000e0000 */
[--C-:B------:R-:W-:Y:S01]  /*7880*/  HADD2.F32 R40, -RZ, R42.reuse.H0_H0 ;  /* 0x2000002aff287230 */ /* 0x100fe20000004100 */
[----:B------:R-:W-:Y:S01]  /*7890*/  F2FP.F16.E4M3.UNPACK_B R44, R76.H1 ;  /* 0x0000004cff2c723e */ /* 0x000fe200030006ff */
[----:B------:R-:W-:Y:S01]  /*78a0*/  HADD2.F32 R43, -RZ, R42.H1_H1 ;  /* 0x3000002aff2b7230 */ /* 0x000fe20000004100 */
[-C--:B------:R-:W-:Y:S01]  /*78b0*/  F2FP.F16.E4M3.UNPACK_B R46, R77.reuse ;  /* 0x0000004dff2e723e */ /* 0x080fe200020006ff */
[----:B------:R-:W-:Y:S01]  /*78c0*/  BSSY.RECONVERGENT B0, `(.L_x_125) ;  /* 0x000009c000007945 */ /* 0x000fe20003800200 */
[----:B------:R-:W-:Y:S01]  /*78d0*/  F2FP.F16.E4M3.UNPACK_B R48, R77.H1 ;  /* 0x0000004dff30723e */ /* 0x000fe200030006ff */
[--C-:B------:R-:W-:Y:S01]  /*78e0*/  HADD2.F32 R42, -RZ, R44.reuse.H0_H0 ;  /* 0x2000002cff2a7230 */ /* 0x100fe20000004100 */
[-C--:B------:R-:W-:Y:S01]  /*78f0*/  F2FP.F16.E4M3.UNPACK_B R50, R78.reuse ;  /* 0x0000004eff32723e */ /* 0x080fe200020006ff */
[----:B------:R-:W-:Y:S01]  /*7900*/  HADD2.F32 R44, -RZ, R44.H1_H1 ;  /* 0x3000002cff2c7230 */ /* 0x000fe20000004100 */
[----:B------:R-:W-:Y:S01]  /*7910*/  F2FP.F16.E4M3.UNPACK_B R52, R78.H1 ;  /* 0x0000004eff34723e */ /* 0x000fe200030006ff */
[--C-:B------:R-:W-:Y:S01]  /*7920*/  HADD2.F32 R45, -RZ, R46.reuse.H0_H0 ;  /* 0x2000002eff2d7230 */ /* 0x100fe20000004100 */
[----:B------:R-:W-:Y:S01]  /*7930*/  F2FP.F16.E4M3.UNPACK_B R54, R79 ;  /* 0x0000004fff36723e */ /* 0x000fe200020006ff */
[----:B-1--4-:R-:W-:Y:S01]  /*7940*/  LDTM.16dp32bit_t0_t15.x32 R4, tmem[UR4] ;  /* 0x00000004000479ee */ /* 0x012fe20008a80000 */
[----:B------:R-:W1:Y:S01]  /*7950*/  LDTM.16dp32bit_t16_t31.x32 R4, tmem[UR4+0x20] ;  /* 0x00002004000479ee */ /* 0x000e620008aa0000 */
[----:B------:R-:W-:Y:S01]  /*7960*/  ISETP.NE.AND P6, PT, R112, RZ, PT ;  /* 0x000000ff7000720c */ /* 0x000fe20003fc5270 */
[----:B------:R-:W-:Y:S01]  /*7970*/  HADD2.F32 R46, -RZ, R46.H1_H1 ;  /* 0x3000002eff2e7230 */ /* 0x000fe20000004100 */
[----:B------:R-:W-:Y:S01]  /*7980*/  IADD3 R125, PT, PT, R91, UR49, RZ ;  /* 0x000000315b7d7c10 */ /* 0x000fe2000fffe0ff */
[--C-:B------:R-:W-:Y:S01]  /*7990*/  HADD2.F32 R49, -RZ, R50.reuse.H0_H0 ;  /* 0x20000032ff317230 */ /* 0x100fe20000004100 */
[----:B------:R-:W-:Y:S01]  /*79a0*/  SHF.L.U32 R124, R106, 0x4, RZ ;  /* 0x000000046a7c7819 */ /* 0x000fe200000006ff */
[----:B------:R-:W-:Y:S01]  /*79b0*/  HADD2.F32 R50, -RZ, R50.H1_H1 ;  /* 0x30000032ff327230 */ /* 0x000fe20000004100 */
[----:B---3--:R-:W-:Y:S01]  /*79c0*/  F2FP.F16.E4M3.UNPACK_B R58, R80 ;  /* 0x00000050ff3a723e */ /* 0x008fe200020006ff */
[--C-:B------:R-:W-:Y:S01]  /*79d0*/  HADD2.F32 R53, -RZ, R54.reuse.H0_H0 ;  /* 0x20000036ff357230 */ /* 0x100fe20000004100 */
[----:B------:R-:W-:Y:S01]  /*79e0*/  IADD3 R116, PT, PT, R125, R124, RZ ;  /* 0x0000007c7d747210 */ /* 0x000fe20007ffe0ff */
[----:B------:R-:W-:Y:S01]  /*79f0*/  HADD2.F32 R54, -RZ, R54.H1_H1 ;  /* 0x30000036ff367230 */ /* 0x000fe20000004100 */
[----:B------:R-:W-:Y:S01]  /*7a00*/  F2FP.F16.E4M3.UNPACK_B R62, R81 ;  /* 0x00000051ff3e723e */ /* 0x000fe200020006ff */
[--C-:B------:R-:W-:Y:S01]  /*7a10*/  HADD2.F32 R57, -RZ, R58.reuse.H0_H0 ;  /* 0x2000003aff397230 */ /* 0x100fe20000004100 */
[----:B------:R-:W-:Y:S01]  /*7a20*/  F2FP.F16.E4M3.UNPACK_B R66, R82 ;  /* 0x00000052ff42723e */ /* 0x000fe200020006ff */
[----:B------:R-:W-:Y:S01]  /*7a30*/  HADD2.F32 R58, -RZ, R58.H1_H1 ;  /* 0x3000003aff3a7230 */ /* 0x000fe20000004100 */
[----:B------:R-:W-:Y:S01]  /*7a40*/  F2FP.F16.E4M3.UNPACK_B R70, R83 ;  /* 0x00000053ff46723e */ /* 0x000fe200020006ff */
[--C-:B------:R-:W-:Y:S01]  /*7a50*/  HADD2.F32 R61, -RZ, R62.reuse.H0_H0 ;  /* 0x2000003eff3d7230 */ /* 0x100fe20000004100 */
[----:B------:R-:W-:Y:S01]  /*7a60*/  F2FP.F16.E4M3.UNPACK_B R56, R79.H1 ;  /* 0x0000004fff38723e */ /* 0x000fe200030006ff */
[----:B------:R-:W-:Y:S01]  /*7a70*/  HADD2.F32 R62, -RZ, R62.H1_H1 ;  /* 0x3000003eff3e7230 */ /* 0x000fe20000004100 */
[----:B------:R-:W-:Y:S01]  /*7a80*/  F2FP.F16.E4M3.UNPACK_B R60, R80.H1 ;  /* 0x00000050ff3c723e */ /* 0x000fe200030006ff */
[--C-:B------:R-:W-:Y:S01]  /*7a90*/  HADD2.F32 R65, -RZ, R66.reuse.H0_H0 ;  /* 0x20000042ff417230 */ /* 0x100fe20000004100 */
[----:B------:R-:W-:Y:S01]  /*7aa0*/  F2FP.F16.E4M3.UNPACK_B R64, R81.H1 ;  /* 0x00000051ff40723e */ /* 0x000fe200030006ff */
[----:B------:R-:W-:Y:S01]  /*7ab0*/  HADD2.F32 R66, -RZ, R66.H1_H1 ;  /* 0x30000042ff427230 */ /* 0x000fe20000004100 */
[----:B------:R-:W-:Y:S01]  /*7ac0*/  F2FP.F16.E4M3.UNPACK_B R68, R82.H1 ;  /* 0x00000052ff44723e */ /* 0x000fe200030006ff */
[C---:B-1----:R-:W-:Y:S01]  /*7ad0*/  FMUL R0, R38.reuse, R4 ;  /* 0x0000000426007220 */ /* 0x042fe20000400000 */
[C---:B------:R-:W-:Y:S01]  /*7ae0*/  FMUL R2, R38.reuse, R5 ;  /* 0x0000000526027220 */ /* 0x040fe20000400000 */
[C---:B------:R-:W-:Y:S01]  /*7af0*/  FMUL R4, R38.reuse, R8 ;  /* 0x0000000826047220 */ /* 0x040fe20000400000 */
[C---:B------:R-:W-:Y:S01]  /*7b00*/  FMUL R5, R38.reuse, R9 ;  /* 0x0000000926057220 */ /* 0x040fe20000400000 */
[C---:B------:R-:W-:Y:S01]  /*7b10*/  FFMA R0, R41.reuse, R40, R0 ;  /* 0x0000002829007223 */ /* 0x040fe20000000000 */
[C---:B------:R-:W-:Y:S01]  /*7b20*/  FFMA R2, R41.reuse, R43, R2 ;  /* 0x0000002b29027223 */ /* 0x040fe20000000002 */
[C---:B------:R-:W-:Y:S01]  /*7b30*/  FMUL R8, R38.reuse, R12 ;  /* 0x0000000c26087220 */ /* 0x040fe20000400000 */
        /* <DEDUP_REMOVED lines=9> */
[--C-:B------:R-:W-:Y:S02]  /*7bd0*/  HADD2.F32 R69, -RZ, R70.reuse.H0_H0 ;  /* 0x20000046ff457230 */ /* 0x100fe40000004100 */
[C---:B------:R-:W-:Y:S01]  /*7be0*/  FMUL R28, R38.reuse, R32 ;  /* 0x00000020261c7220 */ /* 0x040fe20000400000 */
[----:B------:R-:W-:Y:S02]  /*7bf0*/  HADD2.F32 R70, -RZ, R70.H1_H1 ;  /* 0x30000046ff467230 */ /* 0x000fe40000004100 */
[C---:B------:R-:W-:Y:S01]  /*7c00*/  FMUL R29, R38.reuse, R33 ;  /* 0x00000021261d7220 */ /* 0x040fe20000400000 */
[C---:B------:R-:W-:Y:S01]  /*7c10*/  FMUL R3, R38.reuse, R6 ;  /* 0x0000000626037220 */ /* 0x040fe20000400000 */
[C---:B------:R-:W-:Y:S01]  /*7c20*/  FMUL R7, R38.reuse, R7 ;  /* 0x0000000726077220 */ /* 0x040fe20000400000 */
[--C-:B------:R-:W-:Y:S02]  /*7c30*/  HADD2.F32 R47, -RZ, R48.reuse.H0_H0 ;  /* 0x20000030ff2f7230 */ /* 0x100fe40000004100 */
[C---:B------:R-:W-:Y:S01]  /*7c40*/  FMUL R6, R38.reuse, R10 ;  /* 0x0000000a26067220 */ /* 0x040fe20000400000 */
[C---:B------:R-:W-:Y:S01]  /*7c50*/  FFMA R3, R41.reuse, R42, R3 ;  /* 0x0000002a29037223 */ /* 0x040fe20000000003 */
[----:B------:R-:W-:Y:S02]  /*7c60*/  HADD2.F32 R48, -RZ, R48.H1_H1 ;  /* 0x30000030ff307230 */ /* 0x000fe40000004100 */
[C---:B------:R-:W-:Y:S01]  /*7c70*/  FFMA R7, R41.reuse, R44, R7 ;  /* 0x0000002c29077223 */ /* 0x040fe20000000007 */
[C---:B------:R-:W-:Y:S01]  /*7c80*/  FFMA R4, R41.reuse, R45, R4 ;  /* 0x0000002d29047223 */ /* 0x040fe20000000004 */
[C---:B------:R-:W-:Y:S01]  /*7c90*/  FFMA R5, R41.reuse, R46, R5 ;  /* 0x0000002e29057223 */ /* 0x040fe20000000005 */
[----:B------:R-:W-:Y:S01]  /*7ca0*/  F2FP.F16.E4M3.UNPACK_B R72, R83.H1 ;  /* 0x00000053ff48723e */ /* 0x000fe200030006ff */
[----:B------:R-:W-:Y:S01]  /*7cb0*/  FFMA R6, R41, R47, R6 ;  /* 0x0000002f29067223 */ /* 0x000fe20000000006 */
[----:B------:R-:W-:Y:S01]  /*7cc0*/  F2FP.SATFINITE.E4M3.F32.PACK_AB_MERGE_C R113, R7, R3, RZ ;  /* 0x000000030771723e */ /* 0x000fe200048070ff */
[C---:B------:R-:W-:Y:S01]  /*7cd0*/  FMUL R11, R38.reuse, R11 ;  /* 0x0000000b260b7220 */ /* 0x040fe20000400000 */
[--C-:B------:R-:W-:Y:S02]  /*7ce0*/  HADD2.F32 R51, -RZ, R52.reuse.H0_H0 ;  /* 0x20000034ff337230 */ /* 0x100fe40000004100 */
[----:B------:R-:W-:Y:S01]  /*7cf0*/  FMUL R10, R38, R14 ;  /* 0x0000000e260a7220 */ /* 0x000fe20000400000 */
[----:B------:R-:W-:Y:S01]  /*7d00*/  HADD2.F32 R52, -RZ, R52.H1_H1 ;  /* 0x30000034ff347230 */ /* 0x000fe20000004100 */
[----:B------:R-:W-:Y:S01]  /*7d10*/  F2FP.SATFINITE.E4M3.F32.PACK_AB_MERGE_C R112, R2, R0, R113 ;  /* 0x000000000270723e */ /* 0x000fe20004807071 */
[C---:B------:R-:W-:Y:S01]  /*7d20*/  FFMA R11, R41.reuse, R48, R11 ;  /* 0x00000030290b7223 */ /* 0x040fe2000000000b */
[C---:B------:R-:W-:Y:S01]  /*7d30*/  FFMA R8, R41.reuse, R49, R8 ;  /* 0x0000003129087223 */ /* 0x040fe20000000008 */
[----:B------:R-:W-:Y:S01]  /*7d40*/  FFMA R9, R41, R50, R9 ;  /* 0x0000003229097223 */ /* 0x000fe20000000009 */
[----:B------:R-:W-:Y:S01]  /*7d50*/  ISETP.NE.AND P0, PT, R93, RZ, PT ;  /* 0x000000ff5d00720c */ /* 0x000fe20003f05270 */
[----:B------:R-:W-:Y:S01]  /*7d60*/  FFMA R10, R41, R51, R10 ;  /* 0x00000033290a7223 */ /* 0x000fe2000000000a */
[----:B------:R-:W-:Y:S01]  /*7d70*/  F2FP.SATFINITE.E4M3.F32.PACK_AB_MERGE_C R114, R11, R6, RZ ;  /* 0x000000060b72723e */ /* 0x000fe200048070ff */
[C---:B------:R-:W-:Y:S01]  /*7d80*/  FMUL R15, R38.reuse, R15 ;  /* 0x0000000f260f7220 */ /* 0x040fe20000400000 */
[--C-:B------:R-:W-:Y:S02]  /*7d90*/  HADD2.F32 R55, -RZ, R56.reuse.H0_H0 ;  /* 0x20000038ff377230 */ /* 0x100fe40000004100 */
[C---:B------:R-:W-:Y:S01]  /*7da0*/  FMUL R14, R38.reuse, R18 ;  /* 0x00000012260e7220 */ /* 0x040fe20000400000 */
[----:B------:R-:W-:Y:S01]  /*7db0*/  HADD2.F32 R56, -RZ, R56.H1_H1 ;  /* 0x30000038ff387230 */ /* 0x000fe20000004100 */
[----:B------:R-:W-:Y:S01]  /*7dc0*/  F2FP.SATFINITE.E4M3.F32.PACK_AB_MERGE_C R113, R5, R4, R114 ;  /* 0x000000040571723e */ /* 0x000fe20004807072 */
[C---:B------:R-:W-:Y:S01]  /*7dd0*/  FFMA R15, R41.reuse, R52, R15 ;  /* 0x00000034290f7223 */ /* 0x040fe2000000000f */
[C---:B------:R-:W-:Y:S01]  /*7de0*/  FFMA R12, R41.reuse, R53, R12 ;  /* 0x00000035290c7223 */ /* 0x040fe2000000000c */
[C---:B------:R-:W-:Y:S01]  /*7df0*/  FFMA R13, R41.reuse, R54, R13 ;  /* 0x00000036290d7223 */ /* 0x040fe2000000000d */
[C---:B------:R-:W-:Y:S01]  /*7e00*/  FMUL R19, R38.reuse, R19 ;  /* 0x0000001326137220 */ /* 0x040fe20000400000 */
[--C-:B------:R-:W-:Y:S02]  /*7e10*/  HADD2.F32 R59, -RZ, R60.reuse.H0_H0 ;  /* 0x2000003cff3b7230 */ /* 0x100fe40000004100 */
[C---:B------:R-:W-:Y:S01]  /*7e20*/  FFMA R14, R41.reuse, R55, R14 ;  /* 0x00000037290e7223 */ /* 0x040fe2000000000e */
[----:B------:R-:W-:Y:S02]  /*7e30*/  HADD2.F32 R60, -RZ, R60.H1_H1 ;  /* 0x3000003cff3c7230 */ /* 0x000fe40000004100 */
[C---:B------:R-:W-:Y:S01]  /*7e40*/  FMUL R18, R38.reuse, R22 ;  /* 0x0000001626127220 */ /* 0x040fe20000400000 */
[C---:B------:R-:W-:Y:S01]  /*7e50*/  FFMA R19, R41.reuse, R56, R19 ;  /* 0x0000003829137223 */ /* 0x040fe20000000013 */
[C---:B------:R-:W-:Y:S01]  /*7e60*/  FMUL R23, R38.reuse, R23 ;  /* 0x0000001726177220 */ /* 0x040fe20000400000 */
[C---:B------:R-:W-:Y:S01]  /*7e70*/  FFMA R16, R41.reuse, R57, R16 ;  /* 0x0000003929107223 */ /* 0x040fe20000000010 */
[C---:B------:R-:W-:Y:S01]  /*7e80*/  FFMA R17, R41.reuse, R58, R17 ;  /* 0x0000003a29117223 */ /* 0x040fe20000000011 */
        /* <DEDUP_REMOVED lines=9> */
[----:B------:R-:W-:Y:S01]  /*7f20*/  FFMA R22, R41, R63, R22 ;  /* 0x0000003f29167223 */ /* 0x000fe20000000016 */
[----:B------:R-:W-:Y:S02]  /*7f30*/  HADD2.F32 R68, -RZ, R68.H1_H1 ;  /* 0x30000044ff447230 */ /* 0x000fe40000004100 */
[C---:B------:R-:W-:Y:S01]  /*7f40*/  FMUL R26, R38.reuse, R30 ;  /* 0x0000001e261a7220 */ /* 0x040fe20000400000 */
[----:B------:R-:W-:Y:S01]  /*7f50*/  F2FP.SATFINITE.E4M3.F32.PACK_AB_MERGE_C R115, R15, R10, RZ ;  /* 0x0000000a0f73723e */ /* 0x000fe200048070ff */
        /* <DEDUP_REMOVED lines=8> */
[----:B------:R-:W-:Y:S01]  /*7fe0*/  F2FP.SATFINITE.E4M3.F32.PACK_AB_MERGE_C R114, R9, R8, R115 ;  /* 0x000000080972723e */ /* 0x000fe20004807073 */
[----:B------:R-:W-:Y:S01]  /*7ff0*/  FFMA R31, R41, R68, R31 ;  /* 0x00000044291f7223 */ /* 0x000fe2000000001f */
[----:B------:R-:W-:Y:S01]  /*8000*/  FMUL R35, R38, R35 ;  /* 0x0000002326237220 */ /* 0x000fe20000400000 */
[----:B------:R-:W-:Y:S01]  /*8010*/  F2FP.SATFINITE.E4M3.F32.PACK_AB_MERGE_C R115, R19, R14, RZ ;  /* 0x0000000e1373723e */ /* 0x000fe200048070ff */
[C---:B------:R-:W-:Y:S01]  /*8020*/  FFMA R28, R41.reuse, R69, R28 ;  /* 0x00000045291c7223 */ /* 0x040fe2000000001c */
[C---:B------:R-:W-:Y:S01]  /*8030*/  FFMA R29, R41.reuse, R70, R29 ;  /* 0x00000046291d7223 */ /* 0x040fe2000000001d */
[C---:B------:R-:W-:Y:S01]  /*8040*/  FFMA R30, R41.reuse, R71, R30 ;  /* 0x00000047291e7223 */ /* 0x040fe2000000001e */
[----:B------:R-:W-:Y:S01]  /*8050*/  FFMA R35, R41, R72, R35 ;  /* 0x0000004829237223 */ /* 0x000fe20000000023 */
[----:B------:R-:W-:Y:S02]  /*8060*/  F2FP.SATFINITE.E4M3.F32.PACK_AB_MERGE_C R115, R13, R12, R115 ;  /* 0x0000000c0d73723e */ /* 0x000fe40004807073 */
[----:B------:R-:W-:Y:S02]  /*8070*/  F2FP.SATFINITE.E4M3.F32.PACK_AB_MERGE_C R120, R23, R18, RZ ;  /* 0x000000121778723e */ /* 0x000fe400048070ff */
[----:B------:R-:W-:Y:S01]  /*8080*/  F2FP.SATFINITE.E4M3.F32.PACK_AB_MERGE_C R121, R27, R22, RZ ;  /* 0x000000161b79723e */ /* 0x000fe200048070ff */
[----:B------:R1:W-:Y:S01]  /*8090*/  STS.128 [R91+UR49+0x2400], R112 ;  /* 0x002400705b007988 */ /* 0x0003e20008000c31 */
[----:B------:R-:W-:Y:S02]  /*80a0*/  F2FP.SATFINITE.E4M3.F32.PACK_AB_MERGE_C R122, R31, R26, RZ ;  /* 0x0000001a1f7a723e */ /* 0x000fe400048070ff */
[----:B------:R-:W-:Y:S02]  /*80b0*/  F2FP.SATFINITE.E4M3.F32.PACK_AB_MERGE_C R123, R35, R30, RZ ;  /* 0x0000001e237b723e */ /* 0x000fe400048070ff */
[----:B------:R-:W-:Y:S02]  /*80c0*/  F2FP.SATFINITE.E4M3.F32.PACK_AB_MERGE_C R120, R17, R16, R120 ;  /* 0x000000101178723e */ /* 0x000fe40004807078 */
[----:B------:R-:W-:Y:S02]  /*80d0*/  F2FP.SATFINITE.E4M3.F32.PACK_AB_MERGE_C R121, R21, R20, R121 ;  /* 0x000000141579723e */ /* 0x000fe40004807079 */
[----:B------:R-:W-:Y:S02]  /*80e0*/  F2FP.SATFINITE.E4M3.F32.PACK_AB_MERGE_C R122, R25, R24, R122 ;  /* 0x00000018197a723e */ /* 0x000fe4000480707a */
[----:B------:R-:W-:Y:S02]  /*80f0*/  F2FP.SATFINITE.E4M3.F32.PACK_AB_MERGE_C R123, R29, R28, R123 ;  /* 0x0000001c1d7b723e */ /* 0x000fe4000480707b */
[----:B------:R-:W-:Y:S02]  /*8100*/  LEA R125, R88, UR49, 0x3 ;  /* 0x00000031587d7c11 */ /* 0x000fe4000f8e18ff */
[----:B------:R-:W-:Y:S01]  /*8110*/  @P6 SHF.L.U32 R32, R87, 0x1f, RZ ;  /* 0x0000001f57206819 */ /* 0x000fe200000006ff */
[----:B------:R1:W-:Y:S01]  /*8120*/  STS.128 [R116+0x2410], R120 ;  /* 0x0024107874007388 */ /* 0x0003e20000000c00 */
[----:B------:R-:W-:Y:S01]  /*8130*/  @!PT LDS RZ, [RZ] ;  /* 0x00000000fffff984 */ /* 0x000fe20000000800 */
[----:B------:R-:W-:Y:S01]  /*8140*/  @!PT LDS RZ, [RZ] ;  /* 0x00000000fffff984 */ /* 0x000fe20000000800 */
[----:B------:R-:W-:Y:S01]  /*8150*/  @!PT LDS RZ, [RZ] ;  /* 0x00000000fffff984 */ /* 0x000fe20000000800 */
[----:B------:R-:W-:Y:S01]  /*8160*/  @!PT LDS RZ, [RZ] ;  /* 0x00000000fffff984 */ /* 0x000fe20000000800 */
[----:B------:R2:W-:Y:S07]  /*8170*/  MEMBAR.ALL.CTA ;  /* 0x0000000000007992 */ /* 0x0005ee0000008000 */
[----:B--2---:R-:W2:Y:S02]  /*8180*/  FENCE.VIEW.ASYNC.S ;  /* 0x00000000000073c6 */ /* 0x004ea40000000000 */
[----:B--2---:R-:W-:Y:S06]  /*8190*/  BAR.SYNC.DEFER_BLOCKING 0x1, 0x80 ;  /* 0x0042000000007b1d */ /* 0x004fec0000010000 */
[----:B------:R-:W-:Y:S05]  /*81a0*/  @P0 BRA `(.L_x_126) ;  /* 0x0000000000340947 */ /* 0x000fea0003800000 */
[----:B------:R-:W2:Y:S01]  /*81b0*/  LDCU.64 UR6, c[0x0][0x348] ;  /* 0x00006900ff0677ac */ /* 0x000ea20008000a00 */
[----:B------:R-:W-:Y:S02]  /*81c0*/  R2UR UR42, R111 ;  /* 0x000000006f2a72ca */ /* 0x000fe400000e0000 */
[----:B------:R-:W-:Y:S01]  /*81d0*/  R2UR UR43, R110 ;  /* 0x000000006e2b72ca */ /* 0x000fe200000e0000 */
[----:B------:R-:W-:Y:S01]  /*81e0*/  UIADD3 UR4, UPT, UPT, UR49, 0x2400, URZ ;  /* 0x0000240031047890 */ /* 0x000fe2000fffe0ff */
[----:B------:R-:W-:Y:S02]  /*81f0*/  R2UR UR44, R108 ;  /* 0x000000006c2c72ca */ /* 0x000fe400000e0000 */
[----:B------:R-:W-:Y:S03]  /*8200*/  R2UR UR45, R109 ;  /* 0x000000006d2d72ca */ /* 0x000fe600000e0000 */
[----:B------:R-:W-:Y:S05]  /*8210*/  IMAD.U32 R107, RZ, RZ, UR4 ;  /* 0x00000004ff6b7e24 */ /* 0x000fea000f8e00ff */
[----:B------:R-:W-:Y:S01]  /*8220*/  R2UR UR40, R107 ;  /* 0x000000006b2872ca */ /* 0x000fe200000e0000 */
[----:B--2---:R-:W-:Y:S04]  /*8230*/  UIADD3 UR4, UP0, UPT, UR6, 0x780, URZ ;  /* 0x0000078006047890 */ /* 0x004fe8000ff1e0ff */
[----:B------:R-:W-:Y:S09]  /*8240*/  UIADD3.X UR5, UPT, UPT, URZ, UR7, URZ, UP0, !UPT ;  /* 0x00000007ff057290 */ /* 0x000ff200087fe4ff */
[----:B------:R2:W-:Y:S01]  /*8250*/  UTMASTG.5D.IM2COL [UR40], [UR4] ;  /* 0x00000028040073b5 */ /* 0x0005e20008060000 */
[----:B------:R0:W-:Y:S01]  /*8260*/  UTMACMDFLUSH ;  /* 0x00000000000079b7 */ /* 0x0001e20000000000 */
[----:B--2---:R-:W-:Y:S04]  /*8270*/  DEPBAR.LE SB0, 0x1 ;  /* 0x000080400000791a */ /* 0x004fe80000000000 */
.L_x_126:
[----:B------:R-:W-:Y:S05]  /*8280*/  BSYNC.RECONVERGENT B0 ;  /* 0x0000000000007941 */ /* 0x000fea0003800200 */
.L_x_125:
[----:B------:R-:W-:Y:S06]  /*8290*/  BAR.SYNC.DEFER_BLOCKING 0x1, 0x80 ;  /* 0x0042000000007b1d */ /* 0x000fec0000010000 */
[----:B------:R-:W2:Y:S01]  /*82a0*/  @P6 SYNCS.PHASECHK.TRANS64.TRYWAIT P0, [R125+URZ+0x220], R32 ;  /* 0x000220207d0065a7 */ /* 0x000ea200080011ff */
[----:B------:R-:W-:Y:S01]  /*82b0*/  BSSY B1, `(.L_x_127) ;  /* 0x0000020000017945 */ /* 0x000fe20003800000 */
[----:B--2---:R-:W-:Y:S03]  /*82c0*/  @P6 SEL R118, RZ, 0x1, !P0 ;  /* 0x00000001ff766807 */ /* 0x004fe60004000000 */
[----:B------:R-:W-:Y:S05]  /*82d0*/  @!P6 BRA `(.L_x_128) ;  /* 0x000000000074e947 */ /* 0x000fea0003800000 */
[----:B------:R-:W-:Y:S01]  /*82e0*/  ISETP.NE.AND P1, PT, R119, RZ, PT ;  /* 0x000000ff7700720c */ /* 0x000fe20003f25270 */
[----:B------:R-:W2:Y:S01]  /*82f0*/  S2R R0, SR_CgaCtaId ;  /* 0x0000000000007919 */ /* 0x000ea20000008800 */
[----:B------:R-:W-:Y:S01]  /*8300*/  ISETP.NE.AND P0, PT, R118, RZ, PT ;  /* 0x000000ff7600720c */ /* 0x000fe20003f05270 */
[----:B------:R-:W-:Y:S10]  /*8310*/  BSSY B0, `(.L_x_129) ;  /* 0x0000008000007945 */ /* 0x000ff40003800000 */
[----:B------:R-:W-:Y:S05]  /*8320*/  @P1 IMAD R2, R88, 0x1000, R91 ;  /* 0x0000100058021824 */ /* 0x000fea00078e025b */
[----:B------:R-:W-:Y:S05]  /*8330*/  @P1 IADD3 R3, PT, PT, R2, UR49, RZ ;  /* 0x0000003102031c10 */ /* 0x000fea000fffe0ff */
[----:B------:R-:W-:Y:S01]  /*8340*/  @P1 IMAD.IADD R3, R3, 0x1, R124 ;  /* 0x0000000103031824 */ /* 0x000fe200078e027c */
[----:B------:R-:W-:Y:S06]  /*8350*/  @P0 BRA `(.L_x_130) ;  /* 0x00000000000c0947 */ /* 0x000fec0003800000 */
[----:B------:R-:W-:Y:S04]  /*8360*/  SHF.L.U32 R4, R87, 0x1f, RZ ;  /* 0x0000001f57047819 */ /* 0x000fe800000006ff */
[----:B------:R-:W3:Y:S02]  /*8370*/  SYNCS.PHASECHK.TRANS64.TRYWAIT P0, [R125+URZ+0x220], R4 ;  /* 0x000220047d0075a7 */ /* 0x000ee400080011ff */
[----:B---3--:R-:W-:Y:S05]  /*8380*/  @!P0 BRA `(.L_x_131) ;  /* 0x0000002000288947 */ /* 0x008fea0003800000 */
.L_x_130:
[----:B------:R-:W-:Y:S05]  /*8390*/  BSYNC B0 ;  /* 0x0000000000007941 */ /* 0x000fea0003800000 */
.L_x_129:
[----:B------:R-:W-:Y:S01]  /*83a0*/  ISETP.NE.AND P0, PT, R119, RZ, PT ;  /* 0x000000ff7700720c */ /* 0x000fe20003f05270 */
[----:B---3--:R-:W-:Y:S02]  /*83b0*/  VIADD R125, R125, 0x230 ;  /* 0x000002307d7d7836 */ /* 0x008fe40000000000 */
[----:B------:R-:W-:Y:S03]  /*83c0*/  VIADD R88, R88, 0x1 ;  /* 0x0000000158587836 */ /* 0x000fe60000000000 */
[----:B--2---:R-:W-:Y:S07]  /*83d0*/  PRMT R0, R0, 0x654, R125 ;  /* 0x0000065400007816 */ /* 0x004fee000000007d */
[----:B------:R2:W3:Y:S04]  /*83e0*/  @P0 LDS.128 R76, [R2+UR49+0x400] ;  /* 0x00040031024c0984 */ /* 0x0004e80008000c00 */
[----:B------:R2:W4:Y:S01]  /*83f0*/  @P0 LDS.128 R80, [R3+0x410] ;  /* 0x0004100003500984 */ /* 0x0005220000000c00 */
[C---:B------:R-:W-:Y:S01]  /*8400*/  ISETP.NE.AND P0, PT, R88.reuse, 0x2, PT ;  /* 0x000000025800780c */ /* 0x040fe20003f05270 */
[----:B------:R-:W-:Y:S01]  /*8410*/  @!PT LDS RZ, [RZ] ;  /* 0x00000000fffff984 */ /* 0x000fe20000000800 */
[----:B------:R-:W-:Y:S01]  /*8420*/  @!PT LDS RZ, [RZ] ;  /* 0x00000000fffff984 */ /* 0x000fe20000000800 */
[----:B------:R-:W-:Y:S01]  /*8430*/  @!PT LDS RZ, [RZ] ;  /* 0x00000000fffff984 */ /* 0x000fe20000000800 */
[----:B------:R-:W-:Y:S01]  /*8440*/  @!PT LDS RZ, [RZ] ;  /* 0x00000000fffff984 */ /* 0x000fe20000000800 */
[----:B------:R5:W-:Y:S06]  /*8450*/  MEMBAR.ALL.CTA ;  /* 0x0000000000007992 */ /* 0x000bec0000008000 */
[----:B-----5:R-:W5:Y:S01]  /*8460*/  FENCE.VIEW.ASYNC.S ;  /* 0x00000000000073c6 */ /* 0x020f620000000000 */
[----:B------:R-:W-:Y:S01]  /*8470*/  SEL R88, R88, RZ, P0 ;  /* 0x000000ff58587207 */ /* 0x000fe20000000000 */
[----:B-----5:R5:W-:Y:S02]  /*8480*/  SYNCS.ARRIVE.TRANS64.RED.A1T0 RZ, [R0+URZ], RZ ;  /* 0x000000ff00ff79a7 */ /* 0x020be400081004ff */
[----:B-----5:R-:W-:Y:S04]  /*8490*/  SEL R0, RZ, 0x1, P0 ;  /* 0x00000001ff007807 */ /* 0x020fe80000000000 */
[----:B--23--:R-:W-:Y:S02]  /*84a0*/  LOP3.LUT R87, R87, R0, RZ, 0x3c, !PT ;  /* 0x0000000057577212 */ /* 0x00cfe400078e3cff */
.L_x_128:
[----:B------:R-:W-:Y:S05]  /*84b0*/  BSYNC B1 ;  /* 0x0000000000017941 */ /* 0x000fea0003800000 */
.L_x_127:
[----:B------:R-:W-:Y:S05]  /*84c0*/  VIADD R0, R39, 0x40 ;  /* 0x0000004027007836 */ /* 0x000fea0000000000 */
[----:B------:R-:W-:Y:S04]  /*84d0*/  SHF.R.U32.HI R0, RZ, 0x15, R0 ;  /* 0x00000015ff007819 */ /* 0x000fe80000011600 */
[----:B------:R-:W-:Y:S11]  /*84e0*/  LOP3.LUT P0, RZ, R0, 0x3, R95, 0x48, !PT ;  /* 0x0000000300ff7812 */ /* 0x000ff6000780485f */
[----:B------:R-:W-:Y:S02]  /*84f0*/  @!UPT UIADD3 URZ, UPT, UPT, URZ, URZ, URZ ;  /* 0x000000fffffff290 */ /* 0x000fe4000fffe0ff */
[----:B------:R-:W-:Y:S05]  /*8500*/  @!P0 BRA `(.L_x_132) ;  /* 0x0000000000408947 */ /* 0x000fea0003800000 */
[----:B------:R-:W2:Y:S01]  /*8510*/  LDCU.64 UR8, c[0x4][0x70] ;  /* 0x01000e00ff0877ac */ /* 0x000ea20008000a00 */
[----:B------:R-:W-:Y:S01]  /*8520*/  MOV R3, 0x0 ;  /* 0x0000000000037802 */ /* 0x000fe20000000f00 */
[----:B------:R-:W-:Y:S02]  /*8530*/  HFMA2 R12, -RZ, RZ, 0, 5.9604644775390625e-08 ;  /* 0x00000001ff0c7431 */ /* 0x000fe400000001ff */
[----:B------:R-:W-:Y:S02]  /*8540*/  IMAD.MOV.U32 R8, RZ, RZ, 0x192 ;  /* 0x00000192ff087424 */ /* 0x000fe400078e00ff */
[----:B------:R-:W-:Y:S01]  /*8550*/  IMAD.MOV.U32 R13, RZ, RZ, RZ ;  /* 0x000000ffff0d7224 */ /* 0x000fe200078e00ff */
[----:B------:R-:W3:Y:S01]  /*8560*/  LDCU.64 UR6, c[0x4][0x78] ;  /* 0x01000f00ff0677ac */ /* 0x000ee20008000a00 */
[----:B------:R-:W1:Y:S01]  /*8570*/  LDC.64 R2, c[0x4][R3] ;  /* 0x0100000003027b82 */ /* 0x000e620000000a00 */
[----:B------:R-:W5:Y:S01]  /*8580*/  LDCU.64 UR4, c[0x4][0x10] ;  /* 0x01000200ff0477ac */ /* 0x000f620008000a00 */
[----:B--2---:R-:W-:Y:S01]  /*8590*/  MOV R5, UR9 ;  /* 0x0000000900057c02 */ /* 0x004fe20008000f00 */
[----:B------:R-:W-:Y:S01]  /*85a0*/  IMAD.U32 R4, RZ, RZ, UR8 ;  /* 0x00000008ff047e24 */ /* 0x000fe2000f8e00ff */
[----:B---3--:R-:W-:Y:S01]  /*85b0*/  MOV R7, UR7 ;  /* 0x0000000700077c02 */ /* 0x008fe20008000f00 */
[----:B------:R-:W-:Y:S01]  /*85c0*/  IMAD.U32 R6, RZ, RZ, UR6 ;  /* 0x00000006ff067e24 */ /* 0x000fe2000f8e00ff */
[----:B-----5:R-:W-:Y:S01]  /*85d0*/  MOV R11, UR5 ;  /* 0x00000005000b7c02 */ /* 0x020fe20008000f00 */
[----:B------:R-:W-:Y:S02]  /*85e0*/  IMAD.U32 R10, RZ, RZ, UR4 ;  /* 0x00000004ff0a7e24 */ /* 0x000fe4000f8e00ff */
[----:B------:R-:W-:Y:S07]  /*85f0*/  LEPC R20, `(.L_x_132) ;  /* 0x000000001014794e */ /* 0x000fee0000000000 */
[----:B-1--4-:R-:W-:Y:S05]  /*8600*/  CALL.ABS.NOINC R2 ;  /* 0x0000000002007343 */ /* 0x012fea0003c00000 */
.L_x_132:
[----:B------:R-:W-:Y:S01]  /*8610*/  ISETP.NE.AND P0, PT, R93, RZ, PT ;  /* 0x000000ff5d00720c */ /* 0x000fe20003f05270 */
[----:B------:R-:W-:Y:S05]  /*8620*/  WARPSYNC.ALL ;  /* 0x0000000000007948 */ /* 0x000fea0003800000 */
[----:B------:R-:W-:Y:S01]  /*8630*/  R2UR UR4, R39 ;  /* 0x00000000270472ca */ /* 0x000fe200000e0000 */
[----:B------:R-:W2:Y:S01]  /*8640*/  S2UR UR6, SR_CgaCtaId ;  /* 0x00000000000679c3 */ /* 0x000ea20000008800 */
[-C--:B------:R-:W-:Y:S01]  /*8650*/  F2FP.F16.E4M3.UNPACK_B R42, R76.reuse ;  /* 0x0000004cff2a723e */ /* 0x080fe200020006ff */
[----:B------:R-:W-:Y:S01]  /*8660*/  BSSY.RECONVERGENT B0, `(.L_x_133) ;  /* 0x000009e000007945 */ /* 0x000fe20003800200 */
[----:B------:R-:W-:Y:S02]  /*8670*/  F2FP.F16.E4M3.UNPACK_B R76, R76.H1 ;  /* 0x0000004cff4c723e */ /* 0x000fe400030006ff */
[-C--:B------:R-:W-:Y:S01]  /*8680*/  F2FP.F16.E4M3.UNPACK_B R46, R77.reuse ;  /* 0x0000004dff2e723e */ /* 0x080fe200020006ff */
[--C-:B------:R-:W-:Y:S01]  /*8690*/  HADD2.F32 R40, -RZ, R42.reuse.H0_H0 ;  /* 0x2000002aff287230 */ /* 0x100fe20000004100 */
[----:B------:R-:W-:Y:S01]  /*86a0*/  F2FP.F16.E4M3.UNPACK_B R77, R77.H1 ;  /* 0x0000004dff4d723e */ /* 0x000fe200030006ff */
[----:B------:R-:W-:Y:S01]  /*86b0*/  HADD2.F32 R42, -RZ, R42.H1_H1 ;  /* 0x3000002aff2a7230 */ /* 0x000fe20000004100 */
[-C--:B------:R-:W-:Y:S01]  /*86c0*/  F2FP.F16.E4M3.UNPACK_B R50, R78.reuse ;  /* 0x0000004eff32723e */ /* 0x080fe200020006ff */
[----:B------:R-:W-:Y:S01]  /*86d0*/  HADD2.F32 R43, -RZ, R76.H0_H0 ;  /* 0x2000004cff2b7230 */ /* 0x000fe20000004100 */
[----:B------:R-:W-:Y:S01]  /*86e0*/  F2FP.F16.E4M3.UNPACK_B R78, R78.H1 ;  /* 0x0000004eff4e723e */ /* 0x000fe200030006ff */
[----:B------:R-:W-:Y:S01]  /*86f0*/  LDTM.16dp32bit_t0_t15.x32 R4, tmem[UR4+0x40] ;  /* 0x00004004000479ee */ /* 0x000fe20008a80000 */
[----:B------:R-:W3:Y:S01]  /*8700*/  LDTM.16dp32bit_t16_t31.x32 R4, tmem[UR4+0x60] ;  /* 0x00006004000479ee */ /* 0x000ee20008aa0000 */
[----:B------:R-:W-:Y:S01]  /*8710*/  NOP ;  /* 0x0000000000007918 */ /* 0x000fe20000000000 */
[--C-:B------:R-:W-:Y:S01]  /*8720*/  HADD2.F32 R45, -RZ, R46.reuse.H0_H0 ;  /* 0x2000002eff2d7230 */ /* 0x100fe20000004100 */
[----:B------:R-:W-:Y:S01]  /*8730*/  R2UR UR5, R117 ;  /* 0x00000000750572ca */ /* 0x000fe200000e0000 */
[----:B------:R-:W-:Y:S01]  /*8740*/  HADD2.F32 R46, -RZ, R46.H1_H1 ;  /* 0x3000002eff2e7230 */ /* 0x000fe20000004100 */
[----:B------:R-:W-:Y:S01]  /*8750*/  F2FP.F16.E4M3.UNPACK_B R54, R79 ;  /* 0x0000004fff36723e */ /* 0x000fe200020006ff */
[--C-:B------:R-:W-:Y:S01]  /*8760*/  HADD2.F32 R49, -RZ, R50.reuse.H0_H0 ;  /* 0x20000032ff317230 */ /* 0x100fe20000004100 */
[----:B----4-:R-:W-:Y:S01]  /*8770*/  F2FP.F16.E4M3.UNPACK_B R58, R80 ;  /* 0x00000050ff3a723e */ /* 0x010fe200020006ff */
        /* <DEDUP_REMOVED lines=8> */
[----:B------:R-:W-:Y:S01]  /*8800*/  UIADD3 UR4, UPT, UPT, UR5, 0x270, URZ ;  /* 0x0000027005047890 */ /* 0x000fe2000fffe0ff */
[----:B------:R-:W-:Y:S01]  /*8810*/  HADD2.F32 R59, -RZ, R58.H1_H1 ;  /* 0x3000003aff3b7230 */ /* 0x000fe20000004100 */
[----:B------:R-:W-:Y:S01]  /*8820*/  F2FP.F16.E4M3.UNPACK_B R80, R80.H1 ;  /* 0x00000050ff50723e */ /* 0x000fe200030006ff */
[--C-:B------:R-:W-:Y:S01]  /*8830*/  HADD2.F32 R61, -RZ, R62.reuse.H0_H0 ;  /* 0x2000003eff3d7230 */ /* 0x100fe20000004100 */
[----:B------:R-:W-:Y:S01]  /*8840*/  F2FP.F16.E4M3.UNPACK_B R81, R81.H1 ;  /* 0x00000051ff51723e */ /* 0x000fe200030006ff */
[----:B------:R-:W-:Y:S01]  /*8850*/  HADD2.F32 R62, -RZ, R62.H1_H1 ;  /* 0x3000003eff3e7230 */ /* 0x000fe20000004100 */
[----:B------:R-:W-:Y:S01]  /*8860*/  F2FP.F16.E4M3.UNPACK_B R82, R82.H1 ;  /* 0x00000052ff52723e */ /* 0x000fe200030006ff */
[--C-:B------:R-:W-:Y:S01]  /*8870*/  HADD2.F32 R65, -RZ, R66.reuse.H0_H0 ;  /* 0x20000042ff417230 */ /* 0x100fe20000004100 */
[----:B--2---:R-:W-:Y:S01]  /*8880*/  UPRMT UR4, UR6, 0x654, UR4 ;  /* 0x0000065406047896 */ /* 0x004fe20008000004 */
[C---:B---3--:R-:W-:Y:S01]  /*8890*/  FMUL R4, R38.reuse, R4 ;  /* 0x0000000426047220 */ /* 0x048fe20000400000 */
[C---:B------:R-:W-:Y:S01]  /*88a0*/  FMUL R5, R38.reuse, R5 ;  /* 0x0000000526057220 */ /* 0x040fe20000400000 */
[C---:B------:R-:W-:Y:S01]  /*88b0*/  FMUL R8, R38.reuse, R8 ;  /* 0x0000000826087220 */ /* 0x040fe20000400000 */
[C---:B------:R-:W-:Y:S01]  /*88c0*/  FMUL R9, R38.reuse, R9 ;  /* 0x0000000926097220 */ /* 0x040fe20000400000 */
[C---:B------:R-:W-:Y:S01]  /*88d0*/  FFMA R4, R41.reuse, R40, R4 ;  /* 0x0000002829047223 */ /* 0x040fe20000000004 */
[C---:B------:R-:W-:Y:S01]  /*88e0*/  FFMA R5, R41.reuse, R42, R5 ;  /* 0x0000002a29057223 */ /* 0x040fe20000000005 */
[C---:B------:R-:W-:Y:S01]  /*88f0*/  FMUL R12, R38.reuse, R12 ;  /* 0x0000000c260c7220 */ /* 0x040fe20000400000 */
[C---:B------:R-:W-:Y:S01]  /*8900*/  FMUL R13, R38.reuse, R13 ;  /* 0x0000000d260d7220 */ /* 0x040fe20000400000 */
[----:B------:R-:W-:Y:S01]  /*8910*/  SYNCS.ARRIVE.TRANS64.RED.A1T0 RZ, [UR4], RZ ;  /* 0x000000ffffff79a7 */ /* 0x000fe20008100404 */
[C---:B------:R-:W-:Y:S01]  /*8920*/  FMUL R16, R38.reuse, R16 ;  /* 0x0000001026107220 */ /* 0x040fe20000400000 */
[C---:B------:R-:W-:Y:S01]  /*8930*/  FMUL R17, R38.reuse, R17 ;  /* 0x0000001126117220 */ /* 0x040fe20000400000 */
[C---:B------:R-:W-:Y:S01]  /*8940*/  FMUL R0, R38.reuse, R20 ;  /* 0x0000001426007220 */ /* 0x040fe20000400000 */
[C---:B------:R-:W-:Y:S01]  /*8950*/  FMUL R2, R38.reuse, R21 ;  /* 0x0000001526027220 */ /* 0x040fe20000400000 */
[C---:B------:R-:W-:Y:S01]  /*8960*/  FMUL R20, R38.reuse, R24 ;  /* 0x0000001826147220 */ /* 0x040fe20000400000 */
[C---:B------:R-:W-:Y:S01]  /*8970*/  FMUL R21, R38.reuse, R25 ;  /* 0x0000001926157220 */ /* 0x040fe20000400000 */
[----:B------:R-:W-:Y:S02]  /*8980*/  HADD2.F32 R66, -RZ, R66.H1_H1 ;  /* 0x30000042ff427230 */ /* 0x000fe40000004100 */
        /* <DEDUP_REMOVED lines=15> */
[----:B------:R-:W-:Y:S01]  /*8a80*/  FFMA R10, R41, R47, R10 ;  /* 0x0000002f290a7223 */ /* 0x000fe2000000000a */
[----:B------:R-:W-:Y:S01]  /*8a90*/  HADD2.F32 R43, -RZ, R69.H0_H0 ;  /* 0x20000045ff2b7230 */ /* 0x000fe20000004100 */
[----:B-1----:R-:W-:Y:S01]  /*8aa0*/  F2FP.SATFINITE.E4M3.F32.PACK_AB_MERGE_C R112, R7, R6, RZ ;  /* 0x000000060770723e */ /* 0x002fe200048070ff */
        /* <DEDUP_REMOVED lines=8> */
[----:B------:R-:W-:Y:S01]  /*8b30*/  FFMA R14, R41, R51, R14 ;  /* 0x00000033290e7223 */ /* 0x000fe2000000000e */
[C---:B------:R-:W-:Y:S01]  /*8b40*/  FMUL R15, R38.reuse, R15 ;  /* 0x0000000f260f7220 */ /* 0x040fe20000400000 */
[----:B------:R-:W-:Y:S01]  /*8b50*/  F2FP.F16.E4M3.UNPACK_B R83, R83.H1 ;  /* 0x00000053ff53723e */ /* 0x000fe200030006ff */
[--C-:B------:R-:W-:Y:S01]  /*8b60*/  HADD2.F32 R55, -RZ, R79.reuse.H0_H0 ;  /* 0x2000004fff377230 */ /* 0x100fe20000004100 */
[----:B------:R-:W-:Y:S01]  /*8b70*/  F2FP.SATFINITE.E4M3.F32.PACK_AB_MERGE_C R113, R11, R10, RZ ;  /* 0x0000000a0b71723e */ /* 0x000fe200048070ff */
[C---:B------:R-:W-:Y:S01]  /*8b80*/  FFMA R15, R41.reuse, R52, R15 ;  /* 0x00000034290f7223 */ /* 0x040fe2000000000f */
[C---:B------:R-:W-:Y:S01]  /*8b90*/  FFMA R16, R41.reuse, R53, R16 ;  /* 0x0000003529107223 */ /* 0x040fe20000000010 */
[----:B------:R-:W-:Y:S01]  /*8ba0*/  FFMA R17, R41, R54, R17 ;  /* 0x0000003629117223 */ /* 0x000fe20000000011 */
[----:B------:R-:W-:Y:S01]  /*8bb0*/  F2FP.SATFINITE.E4M3.F32.PACK_AB_MERGE_C R113, R9, R8, R113 ;  /* 0x000000080971723e */ /* 0x000fe20004807071 */
[----:B------:R-:W-:Y:S01]  /*8bc0*/  HADD2.F32 R56, -RZ, R79.H1_H1 ;  /* 0x3000004fff387230 */ /* 0x000fe20000004100 */
[----:B------:R-:W-:Y:S01]  /*8bd0*/  F2FP.SATFINITE.E4M3.F32.PACK_AB_MERGE_C R114, R15, R14, RZ ;  /* 0x0000000e0f72723e */ /* 0x000fe200048070ff */
[C---:B------:R-:W-:Y:S01]  /*8be0*/  FMUL R18, R38.reuse, R18 ;  /* 0x0000001226127220 */ /* 0x040fe20000400000 */
[C---:B------:R-:W-:Y:S01]  /*8bf0*/  FMUL R19, R38.reuse, R19 ;  /* 0x0000001326137220 */ /* 0x040fe20000400000 */
[--C-:B------:R-:W-:Y:S02]  /*8c00*/  HADD2.F32 R58, -RZ, R80.reuse.H0_H0 ;  /* 0x20000050ff3a7230 */ /* 0x100fe40000004100 */
[C---:B------:R-:W-:Y:S01]  /*8c10*/  FMUL R3, R38.reuse, R22 ;  /* 0x0000001626037220 */ /* 0x040fe20000400000 */
[C---:B------:R-:W-:Y:S01]  /*8c20*/  FFMA R18, R41.reuse, R55, R18 ;  /* 0x0000003729127223 */ /* 0x040fe20000000012 */
[----:B------:R-:W-:Y:S02]  /*8c30*/  HADD2.F32 R60, -RZ, R80.H1_H1 ;  /* 0x30000050ff3c7230 */ /* 0x000fe40000004100 */
        /* <DEDUP_REMOVED lines=42> */
[----:B------:R-:W-:Y:S03]  /*8ee0*/  IADD3 R70, PT, PT, R36, 0x1, RZ ;  /* 0x0000000124467810 */ /* 0x000fe60007ffe0ff */
        /* <DEDUP_REMOVED lines=13> */
[----:B------:R-:W-:Y:S01]  /*8fc0*/  R2UR UR12, R108 ;  /* 0x000000006c0c72ca */ /* 0x000fe200000e0000 */
[----:B------:R-:W-:Y:S01]  /*8fd0*/  UIADD3 UR8, UPT, UPT, UR49, 0x3400, URZ ;  /* 0x0000340031087890 */ /* 0x000fe2000fffe0ff */
[----:B------:R-:W-:Y:S01]  /*8fe0*/  R2UR UR13, R109 ;  /* 0x000000006d0d72ca */ /* 0x000fe200000e0000 */
[----:B--2---:R-:W-:Y:S04]  /*8ff0*/  UIADD3 UR4, UP0, UPT, UR6, 0x780, URZ ;  /* 0x0000078006047890 */ /* 0x004fe8000ff1e0ff */
[----:B------:R-:W-:Y:S09]  /*9000*/  UIADD3.X UR5, UPT, UPT, URZ, UR7, URZ, UP0, !UPT ;  /* 0x00000007ff057290 */ /* 0x000ff200087fe4ff */
[----:B------:R2:W-:Y:S01]  /*9010*/  UTMASTG.5D.IM2COL [UR8], [UR4] ;  /* 0x00000008040073b5 */ /* 0x0005e20008060000 */
[----:B------:R0:W-:Y:S01]  /*9020*/  UTMACMDFLUSH ;  /* 0x00000000000079b7 */ /* 0x0001e20000000000 */
[----:B--2---:R-:W-:Y:S04]  /*9030*/  DEPBAR.LE SB0, 0x1 ;  /* 0x000080400000791a */ /* 0x004fe80000000000 */
.L_x_134:
[----:B------:R-:W-:Y:S05]  /*9040*/  BSYNC.RECONVERGENT B0 ;  /* 0x0000000000007941 */ /* 0x000fea0003800200 */
.L_x_133:
[----:B------:R-:W-:Y:S01]  /*9050*/  R2UR UR5, R73 ;  /* 0x00000000490572ca */ /* 0x000fe200000e0000 */
[----:B------:R-:W-:Y:S01]  /*9060*/  BAR.SYNC.DEFER_BLOCKING 0x1, 0x80 ;  /* 0x0042000000007b1d */ /* 0x000fe20000010000 */
[----:B------:R-:W-:Y:S01]  /*9070*/  R2UR UR4, R86 ;  /* 0x00000000560472ca */ /* 0x000fe200000e0000 */
[----:B------:R-:W-:Y:S01]  /*9080*/  UISETP.NE.AND UP0, UPT, UR52, URZ, UPT ;  /* 0x000000ff3400728c */ /* 0x000fe2000bf05270 */
[C---:B------:R-:W-:Y:S02]  /*9090*/  ISETP.NE.AND P0, PT, R70.reuse, 0x2, PT ;  /* 0x000000024600780c */ /* 0x040fe40003f05270 */
[----:B------:R-:W-:Y:S02]  /*90a0*/  LOP3.LUT R89, R89, 0x1, RZ, 0x3c, !PT ;  /* 0x0000000159597812 */ /* 0x000fe400078e3cff */
[----:B------:R-:W-:Y:S02]  /*90b0*/  SEL R3, RZ, 0x1, P0 ;  /* 0x00000001ff037807 */ /* 0x000fe40000000000 */
[----:B------:R-:W-:Y:S02]  /*90c0*/  SEL R36, R70, RZ, P0 ;  /* 0x000000ff46247207 */ /* 0x000fe40000000000 */
[----:B------:R-:W-:Y:S01]  /*90d0*/  LOP3.LUT R90, R90, R3, RZ, 0x3c, !PT ;  /* 0x000000035a5a7212 */ /* 0x000fe200078e3cff */
[----:B------:R-:W-:Y:S02]  /*90e0*/  UIADD3 UR24, UPT, UPT, UR36, UR5, URZ ;  /* 0x0000000524187290 */ /* 0x000fe4000fffe0ff */
[----:B------:R-:W-:Y:S01]  /*90f0*/  UIADD3 UR50, UPT, UPT, UR37, UR4, URZ ;  /* 0x0000000425327290 */ /* 0x000fe2000fffe0ff */
[----:B------:R-:W-:Y:S01]  /*9100*/  UMOV UR51, UR61 ;  /* 0x0000003d00337c82 */ /* 0x000fe20008000000 */
[----:B------:R-:W-:Y:S10]  /*9110*/  BRA.U UP0, `(.L_x_135) ;  /* 0xffffffd500147547 */ /* 0x000ff4000b83ffff */
[----:B------:R-:W-:Y:S05]  /*9120*/  EXIT ;  /* 0x000000000000794d */ /* 0x000fea0003800000 */
.L_x_25:
[----:B------:R-:W-:Y:S07]  /*9130*/  MOV R0, UR9 ;  /* 0x0000000900007c02 */ /* 0x000fee0008000f00 */
.L_x_136:
[----:B--2---:R2:W3:Y:S02]  /*9140*/  SYNCS.PHASECHK.TRANS64.TRYWAIT P0, [R0+URZ+0x110], R5 ;  /* 0x00011005000075a7 */ /* 0x0044e400080011ff */
[----:B---3--:R-:W-:Y:S05]  /*9150*/  @!P0 NANOSLEEP.SYNCS 0x989680 ;  /* 0x009896800000895d */ /* 0x008fea0003900000 */
[----:B------:R-:W3:Y:S02]  /*9160*/  @!P0 SYNCS.PHASECHK.TRANS64 P0, [R0+URZ+0x110], R5 ;  /* 0x00011005000085a7 */ /* 0x000ee400080010ff */
[----:B---3--:R-:W-:Y:S05]  /*9170*/  @!P0 BRA `(.L_x_136) ;  /* 0xfffffffc00f08947 */ /* 0x008fea000383ffff */
[----:B------:R-:W-:Y:S05]  /*9180*/  BRA `(.L_x_24) ;  /* 0xffffff8c00187947 */ /* 0x000fea000383ffff */
.L_x_32:
[----:B------:R-:W-:Y:S07]  /*9190*/  MOV R0, UR9 ;  /* 0x0000000900007c02 */ /* 0x000fee0008000f00 */
.L_x_137:
[----:B-1----:R1:W2:Y:S02]  /*91a0*/  SYNCS.PHASECHK.TRANS64.TRYWAIT P0, [R0+URZ+0x110], R5 ;  /* 0x00011005000075a7 */ /* 0x0022a400080011ff */
[----:B--2---:R-:W-:Y:S05]  /*91b0*/  @!P0 NANOSLEEP.SYNCS 0x989680 ;  /* 0x009896800000895d */ /* 0x004fea0003900000 */
[----:B------:R-:W2:Y:S02]  /*91c0*/  @!P0 SYNCS.PHASECHK.TRANS64 P0, [R0+URZ+0x110], R5 ;  /* 0x00011005000085a7 */ /* 0x000ea400080010ff */
[----:B--2---:R-:W-:Y:S05]  /*91d0*/  @!P0 BRA `(.L_x_137) ;  /* 0xfffffffc00f08947 */ /* 0x004fea000383ffff */
[----:B------:R-:W-:Y:S05]  /*91e0*/  BRA `(.L_x_31) ;  /* 0xffffff9000b07947 */ /* 0x000fea000383ffff */
.L_x_37:
[----:B-1----:R-:W-:-:S07]  /*91f0*/  MOV R0, UR29 ;  /* 0x0000001d00007c02 */ /* 0x002fce0008000f00 */
.L_x_138:
[----:B-1----:R1:W2:Y:S02]  /*9200*/  SYNCS.PHASECHK.TRANS64.TRYWAIT P0, [R0+URZ+0x250], R5 ;  /* 0x00025005000075a7 */ /* 0x0022a400080011ff */
[----:B--2---:R-:W-:Y:S05]  /*9210*/  @!P0 NANOSLEEP.SYNCS 0x989680 ;  /* 0x009896800000895d */ /* 0x004fea0003900000 */
[----:B------:R-:W2:Y:S02]  /*9220*/  @!P0 SYNCS.PHASECHK.TRANS64 P0, [R0+URZ+0x250], R5 ;  /* 0x00025005000085a7 */ /* 0x000ea400080010ff */
[----:B--2---:R-:W-:Y:S05]  /*9230*/  @!P0 BRA `(.L_x_138) ;  /* 0xfffffffc00f08947 */ /* 0x004fea000383ffff */
[----:B------:R-:W-:Y:S05]  /*9240*/  BRA `(.L_x_139) ;  /* 0xffffff94008c7947 */ /* 0x000fea000383ffff */
.L_x_41:
[----:B------:R-:W-:-:S07]  /*9250*/  MOV R0, UR4 ;  /* 0x0000000400007c02 */ /* 0x000fce0008000f00 */
.L_x_140:
[----:B-1----:R1:W2:Y:S02]  /*9260*/  SYNCS.PHASECHK.TRANS64.TRYWAIT P0, [R0+URZ], R5 ;  /* 0x00000005000075a7 */ /* 0x0022a400080011ff */
[----:B--2---:R-:W-:Y:S05]  /*9270*/  @!P0 NANOSLEEP.SYNCS 0x989680 ;  /* 0x009896800000895d */ /* 0x004fea0003900000 */
[----:B------:R-:W2:Y:S02]  /*9280*/  @!P0 SYNCS.PHASECHK.TRANS64 P0, [R0+URZ], R5 ;  /* 0x00000005000085a7 */ /* 0x000ea400080010ff */
[----:B--2---:R-:W-:Y:S05]  /*9290*/  @!P0 BRA `(.L_x_140) ;  /* 0xfffffffc00f08947 */ /* 0x004fea000383ffff */
[----:B------:R-:W-:Y:S05]  /*92a0*/  BRA `(.L_x_141) ;  /* 0xffffff9c00207947 */ /* 0x000fea000383ffff */
.L_x_42:
[----:B-1----:R-:W-:-:S07]  /*92b0*/  MOV R0, UR5 ;  /* 0x0000000500007c02 */ /* 0x002fce0008000f00 */
.L_x_142:
[----:B-1----:R1:W2:Y:S02]  /*92c0*/  SYNCS.PHASECHK.TRANS64.TRYWAIT P0, [R0+URZ], R3 ;  /* 0x00000003000075a7 */ /* 0x0022a400080011ff */
[----:B--2---:R-:W-:Y:S05]  /*92d0*/  @!P0 NANOSLEEP.SYNCS 0x989680 ;  /* 0x009896800000895d */ /* 0x004fea0003900000 */
[----:B------:R-:W2:Y:S02]  /*92e0*/  @!P0 SYNCS.PHASECHK.TRANS64 P0, [R0+URZ], R3 ;  /* 0x00000003000085a7 */ /* 0x000ea400080010ff */
[----:B--2---:R-:W-:Y:S05]  /*92f0*/  @!P0 BRA `(.L_x_142) ;  /* 0xfffffffc00f08947 */ /* 0x004fea000383ffff */
[----:B------:R-:W-:Y:S05]  /*9300*/  BRA `(.L_x_143) ;  /* 0xffffff9c002c7947 */ /* 0x000fea000383ffff */
.L_x_43:
[----:B------:R-:W-:-:S07]  /*9310*/  MOV R0, UR5 ;  /* 0x0000000500007c02 */ /* 0x000fce0008000f00 */
.L_x_144:
[----:B-1----:R1:W2:Y:S02]  /*9320*/  SYNCS.PHASECHK.TRANS64.TRYWAIT P0, [R0+URZ], R3 ;  /* 0x00000003000075a7 */ /* 0x0022a400080011ff */
[----:B--2---:R-:W-:Y:S05]  /*9330*/  @!P0 NANOSLEEP.SYNCS 0x989680 ;  /* 0x009896800000895d */ /* 0x004fea0003900000 */
[----:B------:R-:W2:Y:S02]  /*9340*/  @!P0 SYNCS.PHASECHK.TRANS64 P0, [R0+URZ], R3 ;  /* 0x00000003000085a7 */ /* 0x000ea400080010ff */
[----:B--2---:R-:W-:Y:S05]  /*9350*/  @!P0 BRA `(.L_x_144) ;  /* 0xfffffffc00f08947 */ /* 0x004fea000383ffff */
[----:B------:R-:W-:Y:S05]  /*9360*/  BRA `(.L_x_145) ;  /* 0xffffff9c00387947 */ /* 0x000fea000383ffff */
.L_x_44:
[----:B------:R-:W-:-:S07]  /*9370*/  MOV R0, UR5 ;  /* 0x0000000500007c02 */ /* 0x000fce0008000f00 */
.L_x_146:
[----:B-1----:R1:W2:Y:S02]  /*9380*/  SYNCS.PHASECHK.TRANS64.TRYWAIT P0, [R0+URZ], R3 ;  /* 0x00000003000075a7 */ /* 0x0022a400080011ff */
[----:B--2---:R-:W-:Y:S05]  /*9390*/  @!P0 NANOSLEEP.SYNCS 0x989680 ;  /* 0x009896800000895d */ /* 0x004fea0003900000 */
[----:B------:R-:W2:Y:S02]  /*93a0*/  @!P0 SYNCS.PHASECHK.TRANS64 P0, [R0+URZ], R3 ;  /* 0x00000003000085a7 */ /* 0x000ea400080010ff */
[----:B--2---:R-:W-:Y:S05]  /*93b0*/  @!P0 BRA `(.L_x_146) ;  /* 0xfffffffc00f08947 */ /* 0x004fea000383ffff */
[----:B------:R-:W-:Y:S05]  /*93c0*/  BRA `(.L_x_147) ;  /* 0xffffff9c00447947 */ /* 0x000fea000383ffff */
.L_x_45:
[----:B------:R-:W-:-:S07]  /*93d0*/  MOV R0, UR5 ;  /* 0x0000000500007c02 */ /* 0x000fce0008000f00 */
.L_x_148:
[----:B-1----:R1:W2:Y:S02]  /*93e0*/  SYNCS.PHASECHK.TRANS64.TRYWAIT P0, [R0+URZ], R3 ;  /* 0x00000003000075a7 */ /* 0x0022a400080011ff */
[----:B--2---:R-:W-:Y:S05]  /*93f0*/  @!P0 NANOSLEEP.SYNCS 0x989680 ;  /* 0x009896800000895d */ /* 0x004fea0003900000 */
[----:B------:R-:W2:Y:S02]  /*9400*/  @!P0 SYNCS.PHASECHK.TRANS64 P0, [R0+URZ], R3 ;  /* 0x00000003000085a7 */ /* 0x000ea400080010ff */
[----:B--2---:R-:W-:Y:S05]  /*9410*/  @!P0 BRA `(.L_x_148) ;  /* 0xfffffffc00f08947 */ /* 0x004fea000383ffff */
[----:B------:R-:W-:Y:S05]  /*9420*/  BRA `(.L_x_149) ;  /* 0xffffff9c00507947 */ /* 0x000fea000383ffff */
.L_x_46:
[----:B------:R-:W-:-:S07]  /*9430*/  MOV R0, UR5 ;  /* 0x0000000500007c02 */ /* 0x000fce0008000f00 */
.L_x_150:
[----:B-1----:R1:W2:Y:S02]  /*9440*/  SYNCS.PHASECHK.TRANS64.TRYWAIT P0, [R0+URZ], R3 ;  /* 0x00000003000075a7 */ /* 0x0022a400080011ff */
[----:B--2---:R-:W-:Y:S05]  /*9450*/  @!P0 NANOSLEEP.SYNCS 0x989680 ;  /* 0x009896800000895d */ /* 0x004fea0003900000 */
[----:B------:R-:W2:Y:S02]  /*9460*/  @!P0 SYNCS.PHASECHK.TRANS64 P0, [R0+URZ], R3 ;  /* 0x00000003000085a7 */ /* 0x000ea400080010ff */
[----:B--2---:R-:W-:Y:S05]  /*9470*/  @!P0 BRA `(.L_x_150) ;  /* 0xfffffffc00f08947 */ /* 0x004fea000383ffff */
[----:B------:R-:W-:Y:S05]  /*9480*/  BRA `(.L_x_151) ;  /* 0xffffff9c005c7947 */ /* 0x000fea000383ffff */
.L_x_47:
[----:B------:R-:W-:-:S07]  /*9490*/  MOV R0, UR5 ;  /* 0x0000000500007c02 */ /* 0x000fce0008000f00 */
.L_x_152:
[----:B-1----:R1:W2:Y:S02]  /*94a0*/  SYNCS.PHASECHK.TRANS64.TRYWAIT P0, [R0+URZ], R3 ;  /* 0x00000003000075a7 */ /* 0x0022a400080011ff */
[----:B--2---:R-:W-:Y:S05]  /*94b0*/  @!P0 NANOSLEEP.SYNCS 0x989680 ;  /* 0x009896800000895d */ /* 0x004fea0003900000 */
[----:B------:R-:W2:Y:S02]  /*94c0*/  @!P0 SYNCS.PHASECHK.TRANS64 P0, [R0+URZ], R3 ;  /* 0x00000003000085a7 */ /* 0x000ea400080010ff */
[----:B--2---:R-:W-:Y:S05]  /*94d0*/  @!P0 BRA `(.L_x_152) ;  /* 0xfffffffc00f08947 */ /* 0x004fea000383ffff */
[----:B------:R-:W-:Y:S05]  /*94e0*/  BRA `(.L_x_153) ;  /* 0xffffff9c00687947 */ /* 0x000fea000383ffff */
.L_x_48:
[----:B------:R-:W-:-:S07]  /*94f0*/  MOV R0, UR5 ;  /* 0x0000000500007c02 */ /* 0x000fce0008000f00 */
.L_x_154:
[----:B-1----:R1:W2:Y:S02]  /*9500*/  SYNCS.PHASECHK.TRANS64.TRYWAIT P0, [R0+URZ], R3 ;  /* 0x00000003000075a7 */ /* 0x0022a400080011ff */
[----:B--2---:R-:W-:Y:S05]  /*9510*/  @!P0 NANOSLEEP.SYNCS 0x989680 ;  /* 0x009896800000895d */ /* 0x004fea0003900000 */
[----:B------:R-:W2:Y:S02]  /*9520*/  @!P0 SYNCS.PHASECHK.TRANS64 P0, [R0+URZ], R3 ;  /* 0x00000003000085a7 */ /* 0x000ea400080010ff */
[----:B--2---:R-:W-:Y:S05]  /*9530*/  @!P0 BRA `(.L_x_154) ;  /* 0xfffffffc00f08947 */ /* 0x004fea000383ffff */
[----:B------:R-:W-:Y:S05]  /*9540*/  BRA `(.L_x_155) ;  /* 0xffffff9c00747947 */ /* 0x000fea000383ffff */
.L_x_49:
[----:B------:R-:W-:-:S07]  /*9550*/  MOV R0, UR5 ;  /* 0x0000000500007c02 */ /* 0x000fce0008000f00 */
.L_x_156:
[----:B-1----:R1:W2:Y:S02]  /*9560*/  SYNCS.PHASECHK.TRANS64.TRYWAIT P0, [R0+URZ], R3 ;  /* 0x00000003000075a7 */ /* 0x0022a400080011ff */
[----:B--2---:R-:W-:Y:S05]  /*9570*/  @!P0 NANOSLEEP.SYNCS 0x989680 ;  /* 0x009896800000895d */ /* 0x004fea0003900000 */
[----:B------:R-:W2:Y:S02]  /*9580*/  @!P0 SYNCS.PHASECHK.TRANS64 P0, [R0+URZ], R3 ;  /* 0x00000003000085a7 */ /* 0x000ea400080010ff */
[----:B--2---:R-:W-:Y:S05]  /*9590*/  @!P0 BRA `(.L_x_156) ;  /* 0xfffffffc00f08947 */ /* 0x004fea000383ffff */
[----:B------:R-:W-:Y:S05]  /*95a0*/  BRA `(.L_x_157) ;  /* 0xffffff9c00807947 */ /* 0x000fea000383ffff */
.L_x_50:
[----:B------:R-:W-:-:S07]  /*95b0*/  MOV R0, UR5 ;  /* 0x0000000500007c02 */ /* 0x000fce0008000f00 */
.L_x_158:
[----:B-1----:R1:W2:Y:S02]  /*95c0*/  SYNCS.PHASECHK.TRANS64.TRYWAIT P0, [R0+URZ], R3 ;  /* 0x00000003000075a7 */ /* 0x0022a400080011ff */
[----:B--2---:R-:W-:Y:S05]  /*95d0*/  @!P0 NANOSLEEP.SYNCS 0x989680 ;  /* 0x009896800000895d */ /* 0x004fea0003900000 */
[----:B------:R-:W2:Y:S02]  /*95e0*/  @!P0 SYNCS.PHASECHK.TRANS64 P0, [R0+URZ], R3 ;  /* 0x00000003000085a7 */ /* 0x000ea400080010ff */
[----:B--2---:R-:W-:Y:S05]  /*95f0*/  @!P0 BRA `(.L_x_158) ;  /* 0xfffffffc00f08947 */ /* 0x004fea000383ffff */
[----:B------:R-:W-:Y:S05]  /*9600*/  BRA `(.L_x_159) ;  /* 0xffffff9c008c7947 */ /* 0x000fea000383ffff */
.L_x_51:
[----:B------:R-:W-:-:S07]  /*9610*/  MOV R0, UR5 ;  /* 0x0000000500007c02 */ /* 0x000fce0008000f00 */
.L_x_160:
[----:B-1----:R1:W2:Y:S02]  /*9620*/  SYNCS.PHASECHK.TRANS64.TRYWAIT P0, [R0+URZ], R3 ;  /* 0x00000003000075a7 */ /* 0x0022a400080011ff */
[----:B--2---:R-:W-:Y:S05]  /*9630*/  @!P0 NANOSLEEP.SYNCS 0x989680 ;  /* 0x009896800000895d */ /* 0x004fea0003900000 */
[----:B------:R-:W2:Y:S02]  /*9640*/  @!P0 SYNCS.PHASECHK.TRANS64 P0, [R0+URZ], R3 ;  /* 0x00000003000085a7 */ /* 0x000ea400080010ff */
[----:B--2---:R-:W-:Y:S05]  /*9650*/  @!P0 BRA `(.L_x_160) ;  /* 0xfffffffc00f08947 */ /* 0x004fea000383ffff */
[----:B------:R-:W-:Y:S05]  /*9660*/  BRA `(.L_x_161) ;  /* 0xffffff9c00987947 */ /* 0x000fea000383ffff */
.L_x_52:
[----:B------:R-:W-:-:S07]  /*9670*/  MOV R0, UR5 ;  /* 0x0000000500007c02 */ /* 0x000fce0008000f00 */
.L_x_162:
[----:B-1----:R1:W2:Y:S02]  /*9680*/  SYNCS.PHASECHK.TRANS64.TRYWAIT P0, [R0+URZ], R3 ;  /* 0x00000003000075a7 */ /* 0x0022a400080011ff */
[----:B--2---:R-:W-:Y:S05]  /*9690*/  @!P0 NANOSLEEP.SYNCS 0x989680 ;  /* 0x009896800000895d */ /* 0x004fea0003900000 */
[----:B------:R-:W2:Y:S02]  /*96a0*/  @!P0 SYNCS.PHASECHK.TRANS64 P0, [R0+URZ], R3 ;  /* 0x00000003000085a7 */ /* 0x000ea400080010ff */
[----:B--2---:R-:W-:Y:S05]  /*96b0*/  @!P0 BRA `(.L_x_162) ;  /* 0xfffffffc00f08947 */ /* 0x004fea000383ffff */
[----:B------:R-:W-:Y:S05]  /*96c0*/  BRA `(.L_x_163) ;  /* 0xffffff9c00a47947 */ /* 0x000fea000383ffff */
.L_x_53:
[----:B------:R-:W-:-:S07]  /*96d0*/  MOV R0, UR5 ;  /* 0x0000000500007c02 */ /* 0x000fce0008000f00 */
.L_x_164:
[----:B-1----:R1:W2:Y:S02]  /*96e0*/  SYNCS.PHASECHK.TRANS64.TRYWAIT P0, [R0+URZ], R3 ;  /* 0x00000003000075a7 */ /* 0x0022a400080011ff */
[----:B--2---:R-:W-:Y:S05]  /*96f0*/  @!P0 NANOSLEEP.SYNCS 0x989680 ;  /* 0x009896800000895d */ /* 0x004fea0003900000 */
[----:B------:R-:W2:Y:S02]  /*9700*/  @!P0 SYNCS.PHASECHK.TRANS64 P0, [R0+URZ], R3 ;  /* 0x00000003000085a7 */ /* 0x000ea400080010ff */
[----:B--2---:R-:W-:Y:S05]  /*9710*/  @!P0 BRA `(.L_x_164) ;  /* 0xfffffffc00f08947 */ /* 0x004fea000383ffff */
[----:B------:R-:W-:Y:S05]  /*9720*/  BRA `(.L_x_165) ;  /* 0xffffff9c00b07947 */ /* 0x000fea000383ffff */
.L_x_54:
[----:B------:R-:W-:-:S07]  /*9730*/  MOV R0, UR5 ;  /* 0x0000000500007c02 */ /* 0x000fce0008000f00 */
.L_x_166:
[----:B-1----:R1:W2:Y:S02]  /*9740*/  SYNCS.PHASECHK.TRANS64.TRYWAIT P0, [R0+URZ], R3 ;  /* 0x00000003000075a7 */ /* 0x0022a400080011ff */
[----:B--2---:R-:W-:Y:S05]  /*9750*/  @!P0 NANOSLEEP.SYNCS 0x989680 ;  /* 0x009896800000895d */ /* 0x004fea0003900000 */
[----:B------:R-:W2:Y:S02]  /*9760*/  @!P0 SYNCS.PHASECHK.TRANS64 P0, [R0+URZ], R3 ;  /* 0x00000003000085a7 */ /* 0x000ea400080010ff */
[----:B--2---:R-:W-:Y:S05]  /*9770*/  @!P0 BRA `(.L_x_166) ;  /* 0xfffffffc00f08947 */ /* 0x004fea000383ffff */
[----:B------:R-:W-:Y:S05]  /*9780*/  BRA `(.L_x_167) ;  /* 0xffffff9c00bc7947 */ /* 0x000fea000383ffff */
.L_x_55:
[----:B------:R-:W-:-:S07]  /*9790*/  MOV R0, UR5 ;  /* 0x0000000500007c02 */ /* 0x000fce0008000f00 */
.L_x_168:
[----:B-1----:R1:W2:Y:S02]  /*97a0*/  SYNCS.PHASECHK.TRANS64.TRYWAIT P0, [R0+URZ], R3 ;  /* 0x00000003000075a7 */ /* 0x0022a400080011ff */
[----:B--2---:R-:W-:Y:S05]  /*97b0*/  @!P0 NANOSLEEP.SYNCS 0x989680 ;  /* 0x009896800000895d */ /* 0x004fea0003900000 */
[----:B------:R-:W2:Y:S02]  /*97c0*/  @!P0 SYNCS.PHASECHK.TRANS64 P0, [R0+URZ], R3 ;  /* 0x00000003000085a7 */ /* 0x000ea400080010ff */
[----:B--2---:R-:W-:Y:S05]  /*97d0*/  @!P0 BRA `(.L_x_168) ;  /* 0xfffffffc00f08947 */ /* 0x004fea000383ffff */
[----:B------:R-:W-:Y:S05]  /*97e0*/  BRA `(.L_x_169) ;  /* 0xffffff9c00c87947 */ /* 0x000fea000383ffff */
.L_x_56:
[----:B------:R-:W-:-:S07]  /*97f0*/  MOV R0, UR5 ;  /* 0x0000000500007c02 */ /* 0x000fce0008000f00 */
.L_x_170:
[----:B-1----:R1:W2:Y:S02]  /*9800*/  SYNCS.PHASECHK.TRANS64.TRYWAIT P0, [R0+URZ], R3 ;  /* 0x00000003000075a7 */ /* 0x0022a400080011ff */
[----:B--2---:R-:W-:Y:S05]  /*9810*/  @!P0 NANOSLEEP.SYNCS 0x989680 ;  /* 0x009896800000895d */ /* 0x004fea0003900000 */
[----:B------:R-:W2:Y:S02]  /*9820*/  @!P0 SYNCS.PHASECHK.TRANS64 P0, [R0+URZ], R3 ;  /* 0x00000003000085a7 */ /* 0x000ea400080010ff */
[----:B--2---:R-:W-:Y:S05]  /*9830*/  @!P0 BRA `(.L_x_170) ;  /* 0xfffffffc00f08947 */ /* 0x004fea000383ffff */
[----:B------:R-:W-:Y:S05]  /*9840*/  BRA `(.L_x_171) ;  /* 0xffffff9c00d47947 */ /* 0x000fea000383ffff */
.L_x_57:
[----:B------:R-:W-:-:S07]  /*9850*/  MOV R0, UR5 ;  /* 0x0000000500007c02 */ /* 0x000fce0008000f00 */
.L_x_172:
[----:B-1----:R1:W2:Y:S02]  /*9860*/  SYNCS.PHASECHK.TRANS64.TRYWAIT P0, [R0+URZ], R3 ;  /* 0x00000003000075a7 */ /* 0x0022a400080011ff */
[----:B--2---:R-:W-:Y:S05]  /*9870*/  @!P0 NANOSLEEP.SYNCS 0x989680 ;  /* 0x009896800000895d */ /* 0x004fea0003900000 */
[----:B------:R-:W2:Y:S02]  /*9880*/  @!P0 SYNCS.PHASECHK.TRANS64 P0, [R0+URZ], R3 ;  /* 0x00000003000085a7 */ /* 0x000ea400080010ff */
[----:B--2---:R-:W-:Y:S05]  /*9890*/  @!P0 BRA `(.L_x_172) ;  /* 0xfffffffc00f08947 */ /* 0x004fea000383ffff */
[----:B------:R-:W-:Y:S05]  /*98a0*/  BRA `(.L_x_173) ;  /* 0xffffff9c00e07947 */ /* 0x000fea000383ffff */
.L_x_58:
[----:B------:R-:W-:-:S07]  /*98b0*/  MOV R0, UR5 ;  /* 0x0000000500007c02 */ /* 0x000fce0008000f00 */
.L_x_174:
[----:B-1----:R1:W2:Y:S02]  /*98c0*/  SYNCS.PHASECHK.TRANS64.TRYWAIT P0, [R0+URZ], R3 ;  /* 0x00000003000075a7 */ /* 0x0022a400080011ff */
[----:B--2---:R-:W-:Y:S05]  /*98d0*/  @!P0 NANOSLEEP.SYNCS 0x989680 ;  /* 0x009896800000895d */ /* 0x004fea0003900000 */
[----:B------:R-:W2:Y:S02]  /*98e0*/  @!P0 SYNCS.PHASECHK.TRANS64 P0, [R0+URZ], R3 ;  /* 0x00000003000085a7 */ /* 0x000ea400080010ff */
[----:B--2---:R-:W-:Y:S05]  /*98f0*/  @!P0 BRA `(.L_x_174) ;  /* 0xfffffffc00f08947 */ /* 0x004fea000383ffff */
[----:B------:R-:W-:Y:S05]  /*9900*/  BRA `(.L_x_175) ;  /* 0xffffff9c00ec7947 */ /* 0x000fea000383ffff */
.L_x_59:
[----:B------:R-:W-:-:S07]  /*9910*/  MOV R0, UR5 ;  /* 0x0000000500007c02 */ /* 0x000fce0008000f00 */
.L_x_176:
[----:B-1----:R1:W2:Y:S02]  /*9920*/  SYNCS.PHASECHK.TRANS64.TRYWAIT P0, [R0+URZ], R3 ;  /* 0x00000003000075a7 */ /* 0x0022a400080011ff */
[----:B--2---:R-:W-:Y:S05]  /*9930*/  @!P0 NANOSLEEP.SYNCS 0x989680 ;  /* 0x009896800000895d */ /* 0x004fea0003900000 */
[----:B------:R-:W2:Y:S02]  /*9940*/  @!P0 SYNCS.PHASECHK.TRANS64 P0, [R0+URZ], R3 ;  /* 0x00000003000085a7 */ /* 0x000ea400080010ff */
[----:B--2---:R-:W-:Y:S05]  /*9950*/  @!P0 BRA `(.L_x_176) ;  /* 0xfffffffc00f08947 */ /* 0x004fea000383ffff */
[----:B------:R-:W-:Y:S05]  /*9960*/  BRA `(.L_x_177) ;  /* 0xffffff9c00f87947 */ /* 0x000fea000383ffff */
.L_x_60:
[----:B------:R-:W-:-:S07]  /*9970*/  MOV R0, UR5 ;  /* 0x0000000500007c02 */ /* 0x000fce0008000f00 */
.L_x_178:
[----:B-1----:R1:W2:Y:S02]  /*9980*/  SYNCS.PHASECHK.TRANS64.TRYWAIT P0, [R0+URZ], R3 ;  /* 0x00000003000075a7 */ /* 0x0022a400080011ff */
[----:B--2---:R-:W-:Y:S05]  /*9990*/  @!P0 NANOSLEEP.SYNCS 0x989680 ;  /* 0x009896800000895d */ /* 0x004fea0003900000 */
[----:B------:R-:W2:Y:S02]  /*99a0*/  @!P0 SYNCS.PHASECHK.TRANS64 P0, [R0+URZ], R3 ;  /* 0x00000003000085a7 */ /* 0x000ea400080010ff */
[----:B--2---:R-:W-:Y:S05]  /*99b0*/  @!P0 BRA `(.L_x_178) ;  /* 0xfffffffc00f08947 */ /* 0x004fea000383ffff */
[----:B------:R-:W-:Y:S05]  /*99c0*/  BRA `(.L_x_179) ;  /* 0xffffffa000047947 */ /* 0x000fea000383ffff */
.L_x_61:
[----:B------:R-:W-:-:S07]  /*99d0*/  MOV R0, UR5 ;  /* 0x0000000500007c02 */ /* 0x000fce0008000f00 */
.L_x_180:
[----:B-1----:R1:W2:Y:S02]  /*99e0*/  SYNCS.PHASECHK.TRANS64.TRYWAIT P0, [R0+URZ], R3 ;  /* 0x00000003000075a7 */ /* 0x0022a400080011ff */
[----:B--2---:R-:W-:Y:S05]  /*99f0*/  @!P0 NANOSLEEP.SYNCS 0x989680 ;  /* 0x009896800000895d */ /* 0x004fea0003900000 */
[----:B------:R-:W2:Y:S02]  /*9a00*/  @!P0 SYNCS.PHASECHK.TRANS64 P0, [R0+URZ], R3 ;  /* 0x00000003000085a7 */ /* 0x000ea400080010ff */
[----:B--2---:R-:W-:Y:S05]  /*9a10*/  @!P0 BRA `(.L_x_180) ;  /* 0xfffffffc00f08947 */ /* 0x004fea000383ffff */
[----:B------:R-:W-:Y:S05]  /*9a20*/  BRA `(.L_x_181) ;  /* 0xffffffa000107947 */ /* 0x000fea000383ffff */
.L_x_62:
[----:B------:R-:W-:-:S07]  /*9a30*/  MOV R0, UR5 ;  /* 0x0000000500007c02 */ /* 0x000fce0008000f00 */
.L_x_182:
[----:B-1----:R1:W2:Y:S02]  /*9a40*/  SYNCS.PHASECHK.TRANS64.TRYWAIT P0, [R0+URZ], R3 ;  /* 0x00000003000075a7 */ /* 0x0022a400080011ff */
[----:B--2---:R-:W-:Y:S05]  /*9a50*/  @!P0 NANOSLEEP.SYNCS 0x989680 ;  /* 0x009896800000895d */ /* 0x004fea0003900000 */
[----:B------:R-:W2:Y:S02]  /*9a60*/  @!P0 SYNCS.PHASECHK.TRANS64 P0, [R0+URZ], R3 ;  /* 0x00000003000085a7 */ /* 0x000ea400080010ff */
[----:B--2---:R-:W-:Y:S05]  /*9a70*/  @!P0 BRA `(.L_x_182) ;  /* 0xfffffffc00f08947 */ /* 0x004fea000383ffff */
[----:B------:R-:W-:Y:S05]  /*9a80*/  BRA `(.L_x_183) ;  /* 0xffffffa0001c7947 */ /* 0x000fea000383ffff */
.L_x_63:
[----:B------:R-:W-:-:S07]  /*9a90*/  MOV R0, UR5 ;  /* 0x0000000500007c02 */ /* 0x000fce0008000f00 */
.L_x_184:
[----:B-1----:R1:W2:Y:S02]  /*9aa0*/  SYNCS.PHASECHK.TRANS64.TRYWAIT P0, [R0+URZ], R3 ;  /* 0x00000003000075a7 */ /* 0x0022a400080011ff */
[----:B--2---:R-:W-:Y:S05]  /*9ab0*/  @!P0 NANOSLEEP.SYNCS 0x989680 ;  /* 0x009896800000895d */ /* 0x004fea0003900000 */
[----:B------:R-:W2:Y:S02]  /*9ac0*/  @!P0 SYNCS.PHASECHK.TRANS64 P0, [R0+URZ], R3 ;  /* 0x00000003000085a7 */ /* 0x000ea400080010ff */
[----:B--2---:R-:W-:Y:S05]  /*9ad0*/  @!P0 BRA `(.L_x_184) ;  /* 0xfffffffc00f08947 */ /* 0x004fea000383ffff */
[----:B------:R-:W-:Y:S05]  /*9ae0*/  BRA `(.L_x_185) ;  /* 0xffffffa000287947 */ /* 0x000fea000383ffff */
.L_x_64:
[----:B------:R-:W-:-:S07]  /*9af0*/  MOV R0, UR5 ;  /* 0x0000000500007c02 */ /* 0x000fce0008000f00 */
.L_x_186:
[----:B-1----:R1:W2:Y:S02]  /*9b00*/  SYNCS.PHASECHK.TRANS64.TRYWAIT P0, [R0+URZ], R3 ;  /* 0x00000003000075a7 */ /* 0x0022a400080011ff */
[----:B--2---:R-:W-:Y:S05]  /*9b10*/  @!P0 NANOSLEEP.SYNCS 0x989680 ;  /* 0x009896800000895d */ /* 0x004fea0003900000 */
[----:B------:R-:W2:Y:S02]  /*9b20*/  @!P0 SYNCS.PHASECHK.TRANS64 P0, [R0+URZ], R3 ;  /* 0x00000003000085a7 */ /* 0x000ea400080010ff */
[----:B--2---:R-:W-:Y:S05]  /*9b30*/  @!P0 BRA `(.L_x_186) ;  /* 0xfffffffc00f08947 */ /* 0x004fea000383ffff */
[----:B------:R-:W-:Y:S05]  /*9b40*/  BRA `(.L_x_187) ;  /* 0xffffffa000347947 */ /* 0x000fea000383ffff */
.L_x_65:
[----:B------:R-:W-:-:S07]  /*9b50*/  MOV R0, UR5 ;  /* 0x0000000500007c02 */ /* 0x000fce0008000f00 */
.L_x_188:
[----:B-1----:R1:W2:Y:S02]  /*9b60*/  SYNCS.PHASECHK.TRANS64.TRYWAIT P0, [R0+URZ], R3 ;  /* 0x00000003000075a7 */ /* 0x0022a400080011ff */
[----:B--2---:R-:W-:Y:S05]  /*9b70*/  @!P0 NANOSLEEP.SYNCS 0x989680 ;  /* 0x009896800000895d */ /* 0x004fea0003900000 */
[----:B------:R-:W2:Y:S02]  /*9b80*/  @!P0 SYNCS.PHASECHK.TRANS64 P0, [R0+URZ], R3 ;  /* 0x00000003000085a7 */ /* 0x000ea400080010ff */
[----:B--2---:R-:W-:Y:S05]  /*9b90*/  @!P0 BRA `(.L_x_188) ;  /* 0xfffffffc00f08947 */ /* 0x004fea000383ffff */
[----:B------:R-:W-:Y:S05]  /*9ba0*/  BRA `(.L_x_189) ;  /* 0xffffffa000407947 */ /* 0x000fea000383ffff */
.L_x_66:
[----:B------:R-:W-:-:S07]  /*9bb0*/  MOV R0, UR5 ;  /* 0x0000000500007c02 */ /* 0x000fce0008000f00 */
.L_x_190:
[----:B-1----:R1:W2:Y:S02]  /*9bc0*/  SYNCS.PHASECHK.TRANS64.TRYWAIT P0, [R0+URZ], R3 ;  /* 0x00000003000075a7 */ /* 0x0022a400080011ff */
[----:B--2---:R-:W-:Y:S05]  /*9bd0*/  @!P0 NANOSLEEP.SYNCS 0x989680 ;  /* 0x009896800000895d */ /* 0x004fea0003900000 */
[----:B------:R-:W2:Y:S02]  /*9be0*/  @!P0 SYNCS.PHASECHK.TRANS64 P0, [R0+URZ], R3 ;  /* 0x00000003000085a7 */ /* 0x000ea400080010ff */
[----:B--2---:R-:W-:Y:S05]  /*9bf0*/  @!P0 BRA `(.L_x_190) ;  /* 0xfffffffc00f08947 */ /* 0x004fea000383ffff */
[----:B------:R-:W-:Y:S05]  /*9c00*/  BRA `(.L_x_191) ;  /* 0xffffffa0004c7947 */ /* 0x000fea000383ffff */
.L_x_67:
[----:B------:R-:W-:-:S07]  /*9c10*/  MOV R0, UR5 ;  /* 0x0000000500007c02 */ /* 0x000fce0008000f00 */
.L_x_192:
[----:B-1----:R1:W2:Y:S02]  /*9c20*/  SYNCS.PHASECHK.TRANS64.TRYWAIT P0, [R0+URZ], R3 ;  /* 0x00000003000075a7 */ /* 0x0022a400080011ff */
[----:B--2---:R-:W-:Y:S05]  /*9c30*/  @!P0 NANOSLEEP.SYNCS 0x989680 ;  /* 0x009896800000895d */ /* 0x004fea0003900000 */
[----:B------:R-:W2:Y:S02]  /*9c40*/  @!P0 SYNCS.PHASECHK.TRANS64 P0, [R0+URZ], R3 ;  /* 0x00000003000085a7 */ /* 0x000ea400080010ff */
[----:B--2---:R-:W-:Y:S05]  /*9c50*/  @!P0 BRA `(.L_x_192) ;  /* 0xfffffffc00f08947 */ /* 0x004fea000383ffff */
[----:B------:R-:W-:Y:S05]  /*9c60*/  BRA `(.L_x_193) ;  /* 0xffffffa000587947 */ /* 0x000fea000383ffff */
.L_x_68:
[----:B------:R-:W-:-:S07]  /*9c70*/  MOV R0, UR5 ;  /* 0x0000000500007c02 */ /* 0x000fce0008000f00 */
.L_x_194:
[----:B-1----:R1:W2:Y:S02]  /*9c80*/  SYNCS.PHASECHK.TRANS64.TRYWAIT P0, [R0+URZ], R3 ;  /* 0x00000003000075a7 */ /* 0x0022a400080011ff */
[----:B--2---:R-:W-:Y:S05]  /*9c90*/  @!P0 NANOSLEEP.SYNCS 0x989680 ;  /* 0x009896800000895d */ /* 0x004fea0003900000 */
[----:B------:R-:W2:Y:S02]  /*9ca0*/  @!P0 SYNCS.PHASECHK.TRANS64 P0, [R0+URZ], R3 ;  /* 0x00000003000085a7 */ /* 0x000ea400080010ff */
[----:B--2---:R-:W-:Y:S05]  /*9cb0*/  @!P0 BRA `(.L_x_194) ;  /* 0xfffffffc00f08947 */ /* 0x004fea000383ffff */
[----:B------:R-:W-:Y:S05]  /*9cc0*/  BRA `(.L_x_195) ;  /* 0xffffffa000647947 */ /* 0x000fea000383ffff */
.L_x_69:
[----:B------:R-:W-:-:S07]  /*9cd0*/  MOV R0, UR5 ;  /* 0x0000000500007c02 */ /* 0x000fce0008000f00 */
.L_x_196:
[----:B-1----:R1:W2:Y:S02]  /*9ce0*/  SYNCS.PHASECHK.TRANS64.TRYWAIT P0, [R0+URZ], R3 ;  /* 0x00000003000075a7 */ /* 0x0022a400080011ff */
[----:B--2---:R-:W-:Y:S05]  /*9cf0*/  @!P0 NANOSLEEP.SYNCS 0x989680 ;  /* 0x009896800000895d */ /* 0x004fea0003900000 */
[----:B------:R-:W2:Y:S02]  /*9d00*/  @!P0 SYNCS.PHASECHK.TRANS64 P0, [R0+URZ], R3 ;  /* 0x00000003000085a7 */ /* 0x000ea400080010ff */
[----:B--2---:R-:W-:Y:S05]  /*9d10*/  @!P0 BRA `(.L_x_196) ;  /* 0xfffffffc00f08947 */ /* 0x004fea000383ffff */
[----:B------:R-:W-:Y:S05]  /*9d20*/  BRA `(.L_x_197) ;  /* 0xffffffa000707947 */ /* 0x000fea000383ffff */
.L_x_70:
[----:B------:R-:W-:-:S07]  /*9d30*/  MOV R0, UR5 ;  /* 0x0000000500007c02 */ /* 0x000fce0008000f00 */
.L_x_198:
[----:B-1----:R1:W2:Y:S02]  /*9d40*/  SYNCS.PHASECHK.TRANS64.TRYWAIT P0, [R0+URZ], R3 ;  /* 0x00000003000075a7 */ /* 0x0022a400080011ff */
[----:B--2---:R-:W-:Y:S05]  /*9d50*/  @!P0 NANOSLEEP.SYNCS 0x989680 ;  /* 0x009896800000895d */ /* 0x004fea0003900000 */
[----:B------:R-:W2:Y:S02]  /*9d60*/  @!P0 SYNCS.PHASECHK.TRANS64 P0, [R0+URZ], R3 ;  /* 0x00000003000085a7 */ /* 0x000ea400080010ff */
[----:B--2---:R-:W-:Y:S05]  /*9d70*/  @!P0 BRA `(.L_x_198) ;  /* 0xfffffffc00f08947 */ /* 0x004fea000383ffff */
[----:B------:R-:W-:Y:S05]  /*9d80*/  BRA `(.L_x_199) ;  /* 0xffffffa0007c7947 */ /* 0x000fea000383ffff */
.L_x_71:
[----:B------:R-:W-:-:S07]  /*9d90*/  MOV R0, UR5 ;  /* 0x0000000500007c02 */ /* 0x000fce0008000f00 */
.L_x_200:
[----:B-1----:R1:W2:Y:S02]  /*9da0*/  SYNCS.PHASECHK.TRANS64.TRYWAIT P0, [R0+URZ], R3 ;  /* 0x00000003000075a7 */ /* 0x0022a400080011ff */
[----:B--2---:R-:W-:Y:S05]  /*9db0*/  @!P0 NANOSLEEP.SYNCS 0x989680 ;  /* 0x009896800000895d */ /* 0x004fea0003900000 */
[----:B------:R-:W2:Y:S02]  /*9dc0*/  @!P0 SYNCS.PHASECHK.TRANS64 P0, [R0+URZ], R3 ;  /* 0x00000003000085a7 */ /* 0x000ea400080010ff */
[----:B--2---:R-:W-:Y:S05]  /*9dd0*/  @!P0 BRA `(.L_x_200) ;  /* 0xfffffffc00f08947 */ /* 0x004fea000383ffff */
[----:B------:R-:W-:Y:S05]  /*9de0*/  BRA `(.L_x_201) ;  /* 0xffffffa000887947 */ /* 0x000fea000383ffff */
.L_x_72:
[----:B------:R-:W-:-:S07]  /*9df0*/  MOV R0, UR5 ;  /* 0x0000000500007c02 */ /* 0x000fce0008000f00 */
.L_x_202:
[----:B-1----:R1:W2:Y:S02]  /*9e00*/  SYNCS.PHASECHK.TRANS64.TRYWAIT P0, [R0+URZ], R3 ;  /* 0x00000003000075a7 */ /* 0x0022a400080011ff */
[----:B--2---:R-:W-:Y:S05]  /*9e10*/  @!P0 NANOSLEEP.SYNCS 0x989680 ;  /* 0x009896800000895d */ /* 0x004fea0003900000 */
[----:B------:R-:W2:Y:S02]  /*9e20*/  @!P0 SYNCS.PHASECHK.TRANS64 P0, [R0+URZ], R3 ;  /* 0x00000003000085a7 */ /* 0x000ea400080010ff */
[----:B--2---:R-:W-:Y:S05]  /*9e30*/  @!P0 BRA `(.L_x_202) ;  /* 0xfffffffc00f08947 */ /* 0x004fea000383ffff */
[----:B------:R-:W-:Y:S05]  /*9e40*/  BRA `(.L_x_203) ;  /* 0xffffffa000947947 */ /* 0x000fea000383ffff */
.L_x_73:
[----:B------:R-:W-:-:S07]  /*9e50*/  MOV R0, UR5 ;  /* 0x0000000500007c02 */ /* 0x000fce0008000f00 */
.L_x_204:
[----:B-1----:R1:W2:Y:S02]  /*9e60*/  SYNCS.PHASECHK.TRANS64.TRYWAIT P0, [R0+URZ], R3 ;  /* 0x00000003000075a7 */ /* 0x0022a400080011ff */
[----:B--2---:R-:W-:Y:S05]  /*9e70*/  @!P0 NANOSLEEP.SYNCS 0x989680 ;  /* 0x009896800000895d */ /* 0x004fea0003900000 */
[----:B------:R-:W2:Y:S02]  /*9e80*/  @!P0 SYNCS.PHASECHK.TRANS64 P0, [R0+URZ], R3 ;  /* 0x00000003000085a7 */ /* 0x000ea400080010ff */
[----:B--2---:R-:W-:Y:S05]  /*9e90*/  @!P0 BRA `(.L_x_204) ;  /* 0xfffffffc00f08947 */ /* 0x004fea000383ffff */
[----:B------:R-:W-:Y:S05]  /*9ea0*/  BRA `(.L_x_205) ;  /* 0xffffffa000a07947 */ /* 0x000fea000383ffff */
.L_x_76:
[----:B------:R-:W-:-:S07]  /*9eb0*/  MOV R4, UR4 ;  /* 0x0000000400047c02 */ /* 0x000fce0008000f00 */
.L_x_206:
[----:B-1----:R1:W2:Y:S02]  /*9ec0*/  SYNCS.PHASECHK.TRANS64.TRYWAIT P1, [R4+URZ+0x258], R7 ;  /* 0x00025807040075a7 */ /* 0x0022a400080211ff */
[----:B--2---:R-:W-:Y:S05]  /*9ed0*/  @!P1 NANOSLEEP.SYNCS 0x989680 ;  /* 0x009896800000995d */ /* 0x004fea0003900000 */
[----:B------:R-:W2:Y:S02]  /*9ee0*/  @!P1 SYNCS.PHASECHK.TRANS64 P1, [R4+URZ+0x258], R7 ;  /* 0x00025807040095a7 */ /* 0x000ea400080210ff */
[----:B--2---:R-:W-:Y:S05]  /*9ef0*/  @!P1 BRA `(.L_x_206) ;  /* 0xfffffffc00f09947 */ /* 0x004fea000383ffff */
[----:B------:R-:W-:Y:S05]  /*9f00*/  BRA `(.L_x_207) ;  /* 0xffffffa4000c7947 */ /* 0x000fea000383ffff */
.L_x_77:
[----:B-1----:R-:W-:-:S07]  /*9f10*/  MOV R4, UR4 ;  /* 0x0000000400047c02 */ /* 0x002fce0008000f00 */
.L_x_208:
[----:B-1----:R1:W2:Y:S02]  /*9f20*/  SYNCS.PHASECHK.TRANS64.TRYWAIT P1, [R4+URZ+0x250], R5 ;  /* 0x00025005040075a7 */ /* 0x0022a400080211ff */
[----:B--2---:R-:W-:Y:S05]  /*9f30*/  @!P1 NANOSLEEP.SYNCS 0x989680 ;  /* 0x009896800000995d */ /* 0x004fea0003900000 */
[----:B------:R-:W2:Y:S02]  /*9f40*/  @!P1 SYNCS.PHASECHK.TRANS64 P1, [R4+URZ+0x250], R5 ;  /* 0x00025005040095a7 */ /* 0x000ea400080210ff */
[----:B--2---:R-:W-:Y:S05]  /*9f50*/  @!P1 BRA `(.L_x_208) ;  /* 0xfffffffc00f09947 */ /* 0x004fea000383ffff */
[----:B------:R-:W-:Y:S05]  /*9f60*/  BRA `(.L_x_209) ;  /* 0xffffffa400147947 */ /* 0x000fea000383ffff */
.L_x_85:
[----:B------:R-:W-:-:S07]  /*9f70*/  MOV R2, UR14 ;  /* 0x0000000e00027c02 */ /* 0x000fce0008000f00 */
.L_x_210:
[----:B-1----:R1:W2:Y:S02]  /*9f80*/  SYNCS.PHASECHK.TRANS64.TRYWAIT P0, [R2+URZ+0x250], R5 ;  /* 0x00025005020075a7 */ /* 0x0022a400080011ff */
[----:B--2---:R-:W-:Y:S05]  /*9f90*/  @!P0 NANOSLEEP.SYNCS 0x989680 ;  /* 0x009896800000895d */ /* 0x004fea0003900000 */
[----:B------:R-:W2:Y:S02]  /*9fa0*/  @!P0 SYNCS.PHASECHK.TRANS64 P0, [R2+URZ+0x250], R5 ;  /* 0x00025005020085a7 */ /* 0x000ea400080010ff */
[----:B--2---:R-:W-:Y:S05]  /*9fb0*/  @!P0 BRA `(.L_x_210) ;  /* 0xfffffffc00f08947 */ /* 0x004fea000383ffff */
[----:B------:R-:W-:Y:S05]  /*9fc0*/  BRA `(.L_x_211) ;  /* 0xffffffa8008c7947 */ /* 0x000fea000383ffff */
.L_x_86:
[----:B------:R-:W-:-:S07]  /*9fd0*/  MOV R5, UR19 ;  /* 0x0000001300057c02 */ /* 0x000fce0008000f00 */
.L_x_212:
[----:B-1----:R1:W2:Y:S02]  /*9fe0*/  SYNCS.PHASECHK.TRANS64.TRYWAIT P0, [R5+URZ+0x270], R2 ;  /* 0x00027002050075a7 */ /* 0x0022a400080011ff */
[----:B--2---:R-:W-:Y:S05]  /*9ff0*/  @!P0 NANOSLEEP.SYNCS 0x989680 ;  /* 0x009896800000895d */ /* 0x004fea0003900000 */
[----:B------:R-:W2:Y:S02]  /*a000*/  @!P0 SYNCS.PHASECHK.TRANS64 P0, [R5+URZ+0x270], R2 ;  /* 0x00027002050085a7 */ /* 0x000ea400080010ff */
[----:B--2---:R-:W-:Y:S05]  /*a010*/  @!P0 BRA `(.L_x_212) ;  /* 0xfffffffc00f08947 */ /* 0x004fea000383ffff */
[----:B------:R-:W-:Y:S05]  /*a020*/  BRA `(.L_x_213) ;  /* 0xffffffa800a87947 */ /* 0x000fea000383ffff */
.L_x_89:
[----:B-1----:R-:W-:Y:S07]  /*a030*/  MOV R2, UR5 ;  /* 0x0000000500027c02 */ /* 0x002fee0008000f00 */
.L_x_214:
[----:B-1----:R1:W2:Y:S02]  /*a040*/  SYNCS.PHASECHK.TRANS64.TRYWAIT P0, [R2+URZ], R5 ;  /* 0x00000005020075a7 */ /* 0x0022a400080011ff */
[----:B--2---:R-:W-:Y:S05]  /*a050*/  @!P0 NANOSLEEP.SYNCS 0x989680 ;  /* 0x009896800000895d */ /* 0x004fea0003900000 */
[----:B------:R-:W2:Y:S02]  /*a060*/  @!P0 SYNCS.PHASECHK.TRANS64 P0, [R2+URZ], R5 ;  /* 0x00000005020085a7 */ /* 0x000ea400080010ff */
[----:B--2---:R-:W-:Y:S05]  /*a070*/  @!P0 BRA `(.L_x_214) ;  /* 0xfffffffc00f08947 */ /* 0x004fea000383ffff */
[----:B------:R-:W-:Y:S05]  /*a080*/  BRA `(.L_x_88) ;  /* 0xffffffa800cc7947 */ /* 0x000fea000383ffff */
.L_x_92:
[----:B------:R-:W-:-:S07]  /*a090*/  MOV R2, UR4 ;  /* 0x0000000400027c02 */ /* 0x000fce0008000f00 */
.L_x_215:
[----:B-1----:R1:W3:Y:S02]  /*a0a0*/  SYNCS.PHASECHK.TRANS64.TRYWAIT P0, [R2+URZ], R3 ;  /* 0x00000003020075a7 */ /* 0x0022e400080011ff */
[----:B---3--:R-:W-:Y:S05]  /*a0b0*/  @!P0 NANOSLEEP.SYNCS 0x989680 ;  /* 0x009896800000895d */ /* 0x008fea0003900000 */
[----:B------:R-:W3:Y:S02]  /*a0c0*/  @!P0 SYNCS.PHASECHK.TRANS64 P0, [R2+URZ], R3 ;  /* 0x00000003020085a7 */ /* 0x000ee400080010ff */
[----:B---3--:R-:W-:Y:S05]  /*a0d0*/  @!P0 BRA `(.L_x_215) ;  /* 0xfffffffc00f08947 */ /* 0x008fea000383ffff */
[----:B------:R-:W-:Y:S05]  /*a0e0*/  BRA `(.L_x_216) ;  /* 0xffffffac00747947 */ /* 0x000fea000383ffff */
.L_x_93:
[----:B------:R-:W-:-:S07]  /*a0f0*/  MOV R2, UR4 ;  /* 0x0000000400027c02 */ /* 0x000fce0008000f00 */
.L_x_217:
[----:B-1----:R1:W2:Y:S02]  /*a100*/  SYNCS.PHASECHK.TRANS64.TRYWAIT P0, [R2+URZ], R3 ;  /* 0x00000003020075a7 */ /* 0x0022a400080011ff */
[----:B--2---:R-:W-:Y:S05]  /*a110*/  @!P0 NANOSLEEP.SYNCS 0x989680 ;  /* 0x009896800000895d */ /* 0x004fea0003900000 */
[----:B------:R-:W2:Y:S02]  /*a120*/  @!P0 SYNCS.PHASECHK.TRANS64 P0, [R2+URZ], R3 ;  /* 0x00000003020085a7 */ /* 0x000ea400080010ff */
[----:B--2---:R-:W-:Y:S05]  /*a130*/  @!P0 BRA `(.L_x_217) ;  /* 0xfffffffc00f08947 */ /* 0x004fea000383ffff */
[----:B------:R-:W-:Y:S05]  /*a140*/  BRA `(.L_x_218) ;  /* 0xffffffac00807947 */ /* 0x000fea000383ffff */
.L_x_98:
[----:B------:R-:W-:Y:S07]  /*a150*/  MOV R0, UR22 ;  /* 0x0000001600007c02 */ /* 0x000fee0008000f00 */
.L_x_219:
[----:B-1----:R1:W3:Y:S02]  /*a160*/  SYNCS.PHASECHK.TRANS64.TRYWAIT P0, [R0+URZ+0x250], R5 ;  /* 0x00025005000075a7 */ /* 0x0022e400080011ff */
[----:B---3--:R-:W-:Y:S05]  /*a170*/  @!P0 NANOSLEEP.SYNCS 0x989680 ;  /* 0x009896800000895d */ /* 0x008fea0003900000 */
[----:B------:R-:W3:Y:S02]  /*a180*/  @!P0 SYNCS.PHASECHK.TRANS64 P0, [R0+URZ+0x250], R5 ;  /* 0x00025005000085a7 */ /* 0x000ee400080010ff */
[----:B---3--:R-:W-:Y:S05]  /*a190*/  @!P0 BRA `(.L_x_219) ;  /* 0xfffffffc00f08947 */ /* 0x008fea000383ffff */
[----:B------:R-:W-:Y:S05]  /*a1a0*/  BRA `(.L_x_220) ;  /* 0xffffffb000d07947 */ /* 0x000fea000383ffff */
.L_x_101:
[----:B------:R-:W-:Y:S07]  /*a1b0*/  MOV R0, UR22 ;  /* 0x0000001600007c02 */ /* 0x000fee0008000f00 */
.L_x_221:
[----:B-1----:R1:W3:Y:S02]  /*a1c0*/  SYNCS.PHASECHK.TRANS64.TRYWAIT P2, [R0+URZ+0x248], R11 ;  /* 0x0002480b000075a7 */ /* 0x0022e400080411ff */
[----:B---3--:R-:W-:Y:S05]  /*a1d0*/  @!P2 NANOSLEEP.SYNCS 0x989680 ;  /* 0x009896800000a95d */ /* 0x008fea0003900000 */
[----:B------:R-:W3:Y:S02]  /*a1e0*/  @!P2 SYNCS.PHASECHK.TRANS64 P2, [R0+URZ+0x248], R11 ;  /* 0x0002480b0000a5a7 */ /* 0x000ee400080410ff */
[----:B---3--:R-:W-:Y:S05]  /*a1f0*/  @!P2 BRA `(.L_x_221) ;  /* 0xfffffffc00f0a947 */ /* 0x008fea000383ffff */
[----:B------:R-:W-:Y:S05]  /*a200*/  BRA `(.L_x_100) ;  /* 0xffffffb800347947 */ /* 0x000fea000383ffff */
.L_x_104:
[----:B------:R-:W-:Y:S07]  /*a210*/  MOV R2, UR22 ;  /* 0x0000001600027c02 */ /* 0x000fee0008000f00 */
.L_x_222:
[----:B-1----:R1:W3:Y:S02]  /*a220*/  SYNCS.PHASECHK.TRANS64.TRYWAIT P1, [R2+URZ+0x230], R9 ;  /* 0x00023009020075a7 */ /* 0x0022e400080211ff */
[----:B---3--:R-:W-:Y:S05]  /*a230*/  @!P1 NANOSLEEP.SYNCS 0x989680 ;  /* 0x009896800000995d */ /* 0x008fea0003900000 */
[----:B------:R-:W3:Y:S02]  /*a240*/  @!P1 SYNCS.PHASECHK.TRANS64 P1, [R2+URZ+0x230], R9 ;  /* 0x00023009020095a7 */ /* 0x000ee400080210ff */
[----:B---3--:R-:W-:Y:S05]  /*a250*/  @!P1 BRA `(.L_x_222) ;  /* 0xfffffffc00f09947 */ /* 0x008fea000383ffff */
[----:B------:R-:W-:Y:S05]  /*a260*/  BRA `(.L_x_223) ;  /* 0xffffffb800e87947 */ /* 0x000fea000383ffff */
.L_x_105:
[----:B------:R-:W-:Y:S07]  /*a270*/  MOV R0, UR22 ;  /* 0x0000001600007c02 */ /* 0x000fee0008000f00 */
.L_x_224:
[----:B-1----:R1:W3:Y:S02]  /*a280*/  SYNCS.PHASECHK.TRANS64.TRYWAIT P0, [R0+URZ+0x238], R9 ;  /* 0x00023809000075a7 */ /* 0x0022e400080011ff */
[----:B---3--:R-:W-:Y:S05]  /*a290*/  @!P0 NANOSLEEP.SYNCS 0x989680 ;  /* 0x009896800000895d */ /* 0x008fea0003900000 */
[----:B------:R-:W3:Y:S02]  /*a2a0*/  @!P0 SYNCS.PHASECHK.TRANS64 P0, [R0+URZ+0x238], R9 ;  /* 0x00023809000085a7 */ /* 0x000ee400080010ff */
[----:B---3--:R-:W-:Y:S05]  /*a2b0*/  @!P0 BRA `(.L_x_224) ;  /* 0xfffffffc00f08947 */ /* 0x008fea000383ffff */
[----:B------:R-:W-:Y:S05]  /*a2c0*/  BRA `(.L_x_225) ;  /* 0xffffffbc00307947 */ /* 0x000fea000383ffff */
.L_x_107:
[----:B------:R-:W-:-:S07]  /*a2d0*/  MOV R0, UR22 ;  /* 0x0000001600007c02 */ /* 0x000fce0008000f00 */
.L_x_226:
[----:B-1----:R1:W3:Y:S02]  /*a2e0*/  SYNCS.PHASECHK.TRANS64.TRYWAIT P0, [R0+URZ+0x230], R3 ;  /* 0x00023003000075a7 */ /* 0x0022e400080011ff */
[----:B---3--:R-:W-:Y:S05]  /*a2f0*/  @!P0 NANOSLEEP.SYNCS 0x989680 ;  /* 0x009896800000895d */ /* 0x008fea0003900000 */
[----:B------:R-:W3:Y:S02]  /*a300*/  @!P0 SYNCS.PHASECHK.TRANS64 P0, [R0+URZ+0x230], R3 ;  /* 0x00023003000085a7 */ /* 0x000ee400080010ff */
[----:B---3--:R-:W-:Y:S05]  /*a310*/  @!P0 BRA `(.L_x_226) ;  /* 0xfffffffc00f08947 */ /* 0x008fea000383ffff */
[----:B------:R-:W-:Y:S05]  /*a320*/  BRA `(.L_x_227) ;  /* 0xffffffbc00947947 */ /* 0x000fea000383ffff */
.L_x_109:
[----:B------:R-:W-:Y:S07]  /*a330*/  MOV R0, UR49 ;  /* 0x0000003100007c02 */ /* 0x000fee0008000f00 */
.L_x_228:
[----:B-1----:R1:W2:Y:S02]  /*a340*/  SYNCS.PHASECHK.TRANS64.TRYWAIT P0, [R0+URZ+0x250], R3 ;  /* 0x00025003000075a7 */ /* 0x0022a400080011ff */
[----:B--2---:R-:W-:Y:S05]  /*a350*/  @!P0 NANOSLEEP.SYNCS 0x989680 ;  /* 0x009896800000895d */ /* 0x004fea0003900000 */
[----:B------:R-:W2:Y:S02]  /*a360*/  @!P0 SYNCS.PHASECHK.TRANS64 P0, [R0+URZ+0x250], R3 ;  /* 0x00025003000085a7 */ /* 0x000ea400080010ff */
[----:B--2---:R-:W-:Y:S05]  /*a370*/  @!P0 BRA `(.L_x_228) ;  /* 0xfffffffc00f08947 */ /* 0x004fea000383ffff */
[----:B------:R-:W-:Y:S05]  /*a380*/  BRA `(.L_x_229) ;  /* 0xffffffc000847947 */ /* 0x000fea000383ffff */
.L_x_120:
[----:B--2---:R2:W3:Y:S02]  /*a390*/  SYNCS.PHASECHK.TRANS64.TRYWAIT P1, [R0+URZ+0x220], R3 ;  /* 0x00022003000075a7 */ /* 0x0044e400080211ff */
[----:B---3--:R-:W-:Y:S05]  /*a3a0*/  @!P1 NANOSLEEP.SYNCS 0x989680 ;  /* 0x009896800000995d */ /* 0x008fea0003900000 */
[----:B------:R-:W3:Y:S02]  /*a3b0*/  @!P1 SYNCS.PHASECHK.TRANS64 P1, [R0+URZ+0x220], R3 ;  /* 0x00022003000095a7 */ /* 0x000ee400080210ff */
[----:B---3--:R-:W-:Y:S05]  /*a3c0*/  @!P1 BRA `(.L_x_120) ;  /* 0xfffffffc00f09947 */ /* 0x008fea000383ffff */
[----:B------:R-:W-:Y:S05]  /*a3d0*/  BRA `(.L_x_119) ;  /* 0xffffffd0006c7947 */ /* 0x000fea000383ffff */
.L_x_122:
[----:B----4-:R4:W1:Y:S02]  /*a3e0*/  SYNCS.PHASECHK.TRANS64.TRYWAIT P0, [R117+URZ+0x260], R4 ;  /* 0x00026004750075a7 */ /* 0x01086400080011ff */
[----:B-1----:R-:W-:Y:S05]  /*a3f0*/  @!P0 NANOSLEEP.SYNCS 0x989680 ;  /* 0x009896800000895d */ /* 0x002fea0003900000 */
[----:B------:R-:W1:Y:S02]  /*a400*/  @!P0 SYNCS.PHASECHK.TRANS64 P0, [R117+URZ+0x260], R4 ;  /* 0x00026004750085a7 */ /* 0x000e6400080010ff */
[----:B-1----:R-:W-:Y:S05]  /*a410*/  @!P0 BRA `(.L_x_122) ;  /* 0xfffffffc00f08947 */ /* 0x002fea000383ffff */
[----:B------:R-:W-:Y:S05]  /*a420*/  BRA `(.L_x_121) ;  /* 0xffffffd000bc7947 */ /* 0x000fea000383ffff */
.L_x_131:
[----:B---3--:R3:W4:Y:S02]  /*a430*/  SYNCS.PHASECHK.TRANS64.TRYWAIT P0, [R125+URZ+0x220], R4 ;  /* 0x000220047d0075a7 */ /* 0x00872400080011ff */
[----:B----4-:R-:W-:Y:S05]  /*a440*/  @!P0 NANOSLEEP.SYNCS 0x989680 ;  /* 0x009896800000895d */ /* 0x010fea0003900000 */
[----:B------:R-:W4:Y:S02]  /*a450*/  @!P0 SYNCS.PHASECHK.TRANS64 P0, [R125+URZ+0x220], R4 ;  /* 0x000220047d0085a7 */ /* 0x000f2400080010ff */
[----:B----4-:R-:W-:Y:S05]  /*a460*/  @!P0 BRA `(.L_x_131) ;  /* 0xfffffffc00f08947 */ /* 0x010fea000383ffff */
[----:B------:R-:W-:Y:S05]  /*a470*/  BRA `(.L_x_130) ;  /* 0xffffffdc00c47947 */ /* 0x000fea000383ffff */
        .weak           $__internal_0_$__cuda_sm10x_tcgen05_guardrail_trap_col_being_dealloced_not_returned_by_alloc
        .type           $__internal_0_$__cuda_sm10x_tcgen05_guardrail_trap_col_being_dealloced_not_returned_by_alloc,@function
        .size           $__internal_0_$__cuda_sm10x_tcgen05_guardrail_trap_col_being_dealloced_not_returned_by_alloc,($__internal_1_$__cuda_sm10x_tcgen05_guardrail_trap_phase_invalid_during_alloc - $__internal_0_$__cuda_sm10x_tcgen05_guardrail_trap_col_being_dealloced_not_returned_by_alloc)
$__internal_0_$__cuda_sm10x_tcgen05_guardrail_trap_col_being_dealloced_not_returned_by_alloc:
[----:B------:R-:W-:Y:S05]  /*a480*/  BPT.TRAP 0x1 ;  /* 0x000000040000795c */ /* 0x000fea0000300000 */
[----:B------:R-:W-:-:S04]  /*a490*/  HFMA2 R3, -RZ, RZ, 0, 0 ;  /* 0x00000000ff037431 */ /* 0x000fc800000001ff */
[----:B------:R-:W-:Y:S05]  /*a4a0*/  RET.REL.NODEC R2 `(_ZN7cutlass13device_kernelINS_4conv6kernel13ConvUniversalINS1_16ConvProblemShapeILNS1_8OperatorE1ELi3EEENS1_10collective14CollectiveConvINS1_47MainloopSm100TmaUmmaWarpSpecializedImplicitGemmILS5_1ELi34ELi3ELi1ELi2EN4cute5tupleIJNSA_1CILi2EEENSC_ILi1EEESE_EEEEENSB_IJNSC_ILi64EEENSC_ILi128EEENSB_IJNSC_ILi32EEEEEEEEENS_12float_e4m3_tESM_NSA_8TiledMMAINSA_8MMA_AtomIJNSA_10MMA_TraitsINSA_19SM100_MMA_F8F6F4_SSEJSM_SM_fSH_SI_NSA_17integral_constantINSA_4UMMA5MajorELST_0EEENSR_IST_LST_1EEENSR_INSS_7ScaleInELSW_0EEESX_EEEEEENSA_6LayoutINSB_IJSE_SE_SE_EEENSB_IJNSC_ILi0EEES12_S12_EEEEENSB_IJNSA_10UnderscoreES15_S15_EEEEENS7_6detail27Sm100ImplicitGemmTileTraitsINSA_20SM90_TMA_LOAD_IM2COLENSA_14ComposedLayoutINSA_7SwizzleILi1ELi4ELi3EEENSA_18smem_ptr_flag_bitsILi8EEENS10_INSB_IJNSC_ILi8EEESJ_EEENSB_IJSJ_SE_EEEEEEEvEENS19_INSA_23SM90_TMA_LOAD_MULTICASTENS1B_INS1C_ILi3ELi4ELi3EEES1F_NS10_INSB_IJSI_S1G_EEENSB_IJSE_SI_EEEEEEEvEEEENS_8epilogue10collective18CollectiveEpilogueINS1U_23Sm100TmaWarpSpecializedILi2ELi2ELi32ELb0ELb0EEEJSL_NSB_IJNS10_ISH_SE_EES1Z_EEESM_NSB_IJNSB_IJllllEEESE_S12_EEESM_S22_NS1U_6fusion15FusionCallbacksIS1Y_NS23_17LinearCombinationISM_fSM_fLNS_15FloatRoundStyleE2EEESL_S20_JEEENSA_5SM1004TMEM4LOAD26SM100_TMEM_LOAD_16dp32b32xES1A_NS1B_INS1C_ILi2ELi4ELi3EEES1F_NS10_INSB_IJS1G_SH_EEENSB_IJSH_SE_EEEEEEENSA_39AutoVectorizingCopyWithAssumedAlignmentILi128EEENSA_21SM90_TMA_STORE_IM2COLES2H_S2J_S2J_EEEvvEEEEvNT_6ParamsE) ;  /* 0xffffff5802d47950 */ /* 0x000fea0003c3ffff */
        .weak           $__internal_1_$__cuda_sm10x_tcgen05_guardrail_trap_phase_invalid_during_alloc
        .type           $__internal_1_$__cuda_sm10x_tcgen05_guardrail_trap_phase_invalid_during_alloc,@function
        .size           $__internal_1_$__cuda_sm10x_tcgen05_guardrail_trap_phase_invalid_during_alloc,($__internal_2_$__cuda_sm10x_tcgen05_guardrail_trap_unallocated_columns_being_dealloced - $__internal_1_$__cuda_sm10x_tcgen05_guardrail_trap_phase_invalid_during_alloc)
$__internal_1_$__cuda_sm10x_tcgen05_guardrail_trap_phase_invalid_during_alloc:
[----:B------:R-:W-:Y:S05]  /*a4b0*/  BPT.TRAP 0x1 ;  /* 0x000000040000795c */ /* 0x000fea0000300000 */
[----:B------:R-:W-:-:S04]  /*a4c0*/  MOV R5, 0x0 ;  /* 0x0000000000057802 */ /* 0x000fc80000000f00 */
[----:B------:R-:W-:Y:S05]  /*a4d0*/  RET.REL.NODEC R4 `(_ZN7cutlass13device_kernelINS_4conv6kernel13ConvUniversalINS1_16ConvProblemShapeILNS1_8OperatorE1ELi3EEENS1_10collective14CollectiveConvINS1_47MainloopSm100TmaUmmaWarpSpecializedImplicitGemmILS5_1ELi34ELi3ELi1ELi2EN4cute5tupleIJNSA_1CILi2EEENSC_ILi1EEESE_EEEEENSB_IJNSC_ILi64EEENSC_ILi128EEENSB_IJNSC_ILi32EEEEEEEEENS_12float_e4m3_tESM_NSA_8TiledMMAINSA_8MMA_AtomIJNSA_10MMA_TraitsINSA_19SM100_MMA_F8F6F4_SSEJSM_SM_fSH_SI_NSA_17integral_constantINSA_4UMMA5MajorELST_0EEENSR_IST_LST_1EEENSR_INSS_7ScaleInELSW_0EEESX_EEEEEENSA_6LayoutINSB_IJSE_SE_SE_EEENSB_IJNSC_ILi0EEES12_S12_EEEEENSB_IJNSA_10UnderscoreES15_S15_EEEEENS7_6detail27Sm100ImplicitGemmTileTraitsINSA_20SM90_TMA_LOAD_IM2COLENSA_14ComposedLayoutINSA_7SwizzleILi1ELi4ELi3EEENSA_18smem_ptr_flag_bitsILi8EEENS10_INSB_IJNSC_ILi8EEESJ_EEENSB_IJSJ_SE_EEEEEEEvEENS19_INSA_23SM90_TMA_LOAD_MULTICASTENS1B_INS1C_ILi3ELi4ELi3EEES1F_NS10_INSB_IJSI_S1G_EEENSB_IJSE_SI_EEEEEEEvEEEENS_8epilogue10collective18CollectiveEpilogueINS1U_23Sm100TmaWarpSpecializedILi2ELi2ELi32ELb0ELb0EEEJSL_NSB_IJNS10_ISH_SE_EES1Z_EEESM_NSB_IJNSB_IJllllEEESE_S12_EEESM_S22_NS1U_6fusion15FusionCallbacksIS1Y_NS23_17LinearCombinationISM_fSM_fLNS_15FloatRoundStyleE2EEESL_S20_JEEENSA_5SM1004TMEM4LOAD26SM100_TMEM_LOAD_16dp32b32xES1A_NS1B_INS1C_ILi2ELi4ELi3EEES1F_NS10_INSB_IJS1G_SH_EEENSB_IJSH_SE_EEEEEEENSA_39AutoVectorizingCopyWithAssumedAlignmentILi128EEENSA_21SM90_TMA_STORE_IM2COLES2H_S2J_S2J_EEEvvEEEEvNT_6ParamsE) ;  /* 0xffffff5804c87950 */ /* 0x000fea0003c3ffff */
        .weak           $__internal_2_$__cuda_sm10x_tcgen05_guardrail_trap_unallocated_columns_being_dealloced
        .type           $__internal_2_$__cuda_sm10x_tcgen05_guardrail_trap_unallocated_columns_being_dealloced,@function
        .size           $__internal_2_$__cuda_sm10x_tcgen05_guardrail_trap_unallocated_columns_being_dealloced,(.L_x_231 - $__internal_2_$__cuda_sm10x_tcgen05_guardrail_trap_unallocated_columns_being_dealloced)
$__internal_2_$__cuda_sm10x_tcgen05_guardrail_trap_unallocated_columns_being_dealloced:
[----:B------:R-:W-:Y:S05]  /*a4e0*/  BPT.TRAP 0x1 ;  /* 0x000000040000795c */ /* 0x000fea0000300000 */
[----:B------:R-:W-:-:S04]  /*a4f0*/  HFMA2 R3, -RZ, RZ, 0, 0 ;  /* 0x00000000ff037431 */ /* 0x000fc800000001ff */
[----:B------:R-:W-:Y:S05]  /*a500*/  RET.REL.NODEC R2 `(_ZN7cutlass13device_kernelINS_4conv6kernel13ConvUniversalINS1_16ConvProblemShapeILNS1_8OperatorE1ELi3EEENS1_10collective14CollectiveConvINS1_47MainloopSm100TmaUmmaWarpSpecializedImplicitGemmILS5_1ELi34ELi3ELi1ELi2EN4cute5tupleIJNSA_1CILi2EEENSC_ILi1EEESE_EEEEENSB_IJNSC_ILi64EEENSC_ILi128EEENSB_IJNSC_ILi32EEEEEEEEENS_12float_e4m3_tESM_NSA_8TiledMMAINSA_8MMA_AtomIJNSA_10MMA_TraitsINSA_19SM100_MMA_F8F6F4_SSEJSM_SM_fSH_SI_NSA_17integral_constantINSA_4UMMA5MajorELST_0EEENSR_IST_LST_1EEENSR_INSS_7ScaleInELSW_0EEESX_EEEEEENSA_6LayoutINSB_IJSE_SE_SE_EEENSB_IJNSC_ILi0EEES12_S12_EEEEENSB_IJNSA_10UnderscoreES15_S15_EEEEENS7_6detail27Sm100ImplicitGemmTileTraitsINSA_20SM90_TMA_LOAD_IM2COLENSA_14ComposedLayoutINSA_7SwizzleILi1ELi4ELi3EEENSA_18smem_ptr_flag_bitsILi8EEENS10_INSB_IJNSC_ILi8EEESJ_EEENSB_IJSJ_SE_EEEEEEEvEENS19_INSA_23SM90_TMA_LOAD_MULTICASTENS1B_INS1C_ILi3ELi4ELi3EEES1F_NS10_INSB_IJSI_S1G_EEENSB_IJSE_SI_EEEEEEEvEEEENS_8epilogue10collective18CollectiveEpilogueINS1U_23Sm100TmaWarpSpecializedILi2ELi2ELi32ELb0ELb0EEEJSL_NSB_IJNS10_ISH_SE_EES1Z_EEESM_NSB_IJNSB_IJllllEEESE_S12_EEESM_S22_NS1U_6fusion15FusionCallbacksIS1Y_NS23_17LinearCombinationISM_fSM_fLNS_15FloatRoundStyleE2EEESL_S20_JEEENSA_5SM1004TMEM4LOAD26SM100_TMEM_LOAD_16dp32b32xES1A_NS1B_INS1C_ILi2ELi4ELi3EEES1F_NS10_INSB_IJS1G_SH_EEENSB_IJSH_SE_EEEEEEENSA_39AutoVectorizingCopyWithAssumedAlignmentILi128EEENSA_21SM90_TMA_STORE_IM2COLES2H_S2J_S2J_EEEvvEEEEvNT_6ParamsE) ;  /* 0xffffff5802bc7950 */ /* 0x000fea0003c3ffff */
.L_x_230:
[----:B------:R-:W-:-:S00]  /*a510*/  BRA `(.L_x_230) ;  /* 0xfffffffc00fc7947 */ /* 0x000fc0000383ffff */
[----:B------:R-:W-:-:S00]  /*a520*/  NOP ;  /* 0x0000000000007918 */ /* 0x000fc00000000000 */
        /* <DEDUP_REMOVED lines=13> */
.L_x_231:


//--------------------- .nv.global.init           --------------------------
	.section	.nv.global.init,"aw",@progbits
.nv.global.init:
	.type		$str$29,@object
	.size		$str$29,($str$30 - $str$29)
$str$29:
        /*0000*/ 	.byte	0x28, 0x61, 0x64, 0x64, 0x72, 0x65, 0x73, 0x73, 0x20, 0x26, 0x20, 0x6d, 0x61, 0x73, 0x6b, 0x29
        /*0010*/ 	.byte	0x20, 0x3d, 0x3d, 0x20, 0x30, 0x00
	.type		$str$30,@object
	.size		$str$30,($str$28 - $str$30)
$str$30:
        /*0016*/ 	.byte	0x2f, 0x74, 0x6d, 0x70, 0x2f, 0x63, 0x75, 0x74, 0x6c, 0x61, 0x73, 0x73, 0x5f, 0x73, 0x77, 0x65
        /*0026*/ 	.byte	0x65, 0x70, 0x5f, 0x73, 0x72, 0x63, 0x2f, 0x69, 0x6e, 0x63, 0x6c, 0x75, 0x64, 0x65, 0x2f, 0x63
        /*0036*/ 	.byte	0x75, 0x74, 0x65, 0x2f, 0x70, 0x6f, 0x69, 0x6e, 0x74, 0x65, 0x72, 0x5f, 0x66, 0x6c, 0x61, 0x67
        /*0046*/ 	.byte	0x67, 0x65, 0x64, 0x2e, 0x68, 0x70, 0x70, 0x00
	.type		$str$28,@object
	.size		$str$28,($str$27 - $str$28)
$str$28:
        /*004e*/ 	.byte	0x2f, 0x74, 0x6d, 0x70, 0x2f, 0x63, 0x75, 0x74, 0x6c, 0x61, 0x73, 0x73, 0x5f, 0x73, 0x77, 0x65
        /*005e*/ 	.byte	0x65, 0x70, 0x5f, 0x73, 0x72, 0x63, 0x2f, 0x69, 0x6e, 0x63, 0x6c, 0x75, 0x64, 0x65, 0x2f, 0x63
        /*006e*/ 	.byte	0x75, 0x74, 0x65, 0x2f, 0x61, 0x74, 0x6f, 0x6d, 0x2f, 0x63, 0x6f, 0x70, 0x79, 0x5f, 0x74, 0x72
        /*007e*/ 	.byte	0x61, 0x69, 0x74, 0x73, 0x5f, 0x73, 0x6d, 0x31, 0x30, 0x30, 0x2e, 0x68, 0x70, 0x70, 0x00
	.type		$str$27,@object
	.size		$str$27,(__unnamed_1 - $str$27)
$str$27:
        /*008d*/ 	.byte	0x28, 0x28, 0x75, 0x69, 0x6e, 0x74, 0x33, 0x32, 0x5f, 0x74, 0x28, 0x74, 0x68, 0x72, 0x65, 0x61
        /*009d*/ 	.byte	0x64, 0x49, 0x64, 0x78, 0x2e, 0x78, 0x29, 0x20, 0x2f, 0x20, 0x33, 0x32, 0x29, 0x20, 0x25, 0x20
        /*00ad*/ 	.byte	0x34, 0x29, 0x20, 0x3d, 0x3d, 0x20, 0x28, 0x28, 0x28, 0x74, 0x6d, 0x65, 0x6d, 0x5f, 0x61, 0x64
        /*00bd*/ 	.byte	0x64, 0x72, 0x20, 0x3e, 0x3e, 0x20, 0x31, 0x36, 0x29, 0x20, 0x2f, 0x20, 0x33, 0x32, 0x29, 0x20
        /*00cd*/ 	.byte	0x25, 0x20, 0x34, 0x29, 0x00
	.type		__unnamed_1,@object
	.size		__unnamed_1,(__unnamed_2 - __unnamed_1)
__unnamed_1:
        /*00d2*/ 	.byte	0x61, 0x75, 0x74, 0x6f, 0x20, 0x63, 0x75, 0x74, 0x65, 0x3a, 0x3a, 0x61, 0x73, 0x5f, 0x70, 0x6f
        /* <DEDUP_REMOVED lines=24> */
        /*0262*/ 	.byte	0x3c, 0x34, 0x30, 0x39, 0x36, 0x3e, 0x3e, 0x3e, 0x3e, 0x5d, 0x00
	.type		__unnamed_2,@object
	.size		__unnamed_2,(.L_2 - __unnamed_2)
__unnamed_2:
        /* <DEDUP_REMOVED lines=40> */
        /*04ed*/ 	.byte	0x74, 0x65, 0x3a, 0x3a, 0x43, 0x3c, 0x30, 0x3e, 0x3e, 0x3e, 0x3e, 0x5d, 0x00
.L_2:


//--------------------- .nv.shared._ZN7cutlass13device_kernelINS_4conv6kernel13ConvUniversalINS1_16ConvProblemShapeILNS1_8OperatorE1ELi3EEENS1_10collective14CollectiveConvINS1_47MainloopSm100TmaUmmaWarpSpecializedImplicitGemmILS5_1ELi34ELi3ELi1ELi2EN4cute5tupleIJNSA_1CILi2EEENSC_ILi1EEESE_EEEEENSB_IJNSC_ILi64EEENSC_ILi128EEENSB_IJNSC_ILi32EEEEEEEEENS_12float_e4m3_tESM_NSA_8TiledMMAINSA_8MMA_AtomIJNSA_10MMA_TraitsINSA_19SM100_MMA_F8F6F4_SSEJSM_SM_fSH_SI_NSA_17integral_constantINSA_4UMMA5MajorELST_0EEENSR_IST_LST_1EEENSR_INSS_7ScaleInELSW_0EEESX_EEEEEENSA_6LayoutINSB_IJSE_SE_SE_EEENSB_IJNSC_ILi0EEES12_S12_EEEEENSB_IJNSA_10UnderscoreES15_S15_EEEEENS7_6detail27Sm100ImplicitGemmTileTraitsINSA_20SM90_TMA_LOAD_IM2COLENSA_14ComposedLayoutINSA_7SwizzleILi1ELi4ELi3EEENSA_18smem_ptr_flag_bitsILi8EEENS10_INSB_IJNSC_ILi8EEESJ_EEENSB_IJSJ_SE_EEEEEEEvEENS19_INSA_23SM90_TMA_LOAD_MULTICASTENS1B_INS1C_ILi3ELi4ELi3EEES1F_NS10_INSB_IJSI_S1G_EEENSB_IJSE_SI_EEEEEEEvEEEENS_8epilogue10collective18CollectiveEpilogueINS1U_23Sm100TmaWarpSpecializedILi2ELi2ELi32ELb0ELb0EEEJSL_NSB_IJNS10_ISH_SE_EES1Z_EEESM_NSB_IJNSB_IJllllEEESE_S12_EEESM_S22_NS1U_6fusion15FusionCallbacksIS1Y_NS23_17LinearCombinationISM_fSM_fLNS_15FloatRoundStyleE2EEESL_S20_JEEENSA_5SM1004TMEM4LOAD26SM100_TMEM_LOAD_16dp32b32xES1A_NS1B_INS1C_ILi2ELi4ELi3EEES1F_NS10_INSB_IJS1G_SH_EEENSB_IJSH_SE_EEEEEEENSA_39AutoVectorizingCopyWithAssumedAlignmentILi128EEENSA_21SM90_TMA_STORE_IM2COLES2H_S2J_S2J_EEEvvEEEEvNT_6ParamsE --------------------------
	.section	.nv.shared._ZN7cutlass13device_kernelINS_4conv6kernel13ConvUniversalINS1_16ConvProblemShapeILNS1_8OperatorE1ELi3EEENS1_10collective14CollectiveConvINS1_47MainloopSm100TmaUmmaWarpSpecializedImplicitGemmILS5_1ELi34ELi3ELi1ELi2EN4cute5tupleIJNSA_1CILi2EEENSC_ILi1EEESE_EEEEENSB_IJNSC_ILi64EEENSC_ILi128EEENSB_IJNSC_ILi32EEEEEEEEENS_12float_e4m3_tESM_NSA_8TiledMMAINSA_8MMA_AtomIJNSA_10MMA_TraitsINSA_19SM100_MMA_F8F6F4_SSEJSM_SM_fSH_SI_NSA_17integral_constantINSA_4UMMA5MajorELST_0EEENSR_IST_LST_1EEENSR_INSS_7ScaleInELSW_0EEESX_EEEEEENSA_6LayoutINSB_IJSE_SE_SE_EEENSB_IJNSC_ILi0EEES12_S12_EEEEENSB_IJNSA_10UnderscoreES15_S15_EEEEENS7_6detail27Sm100ImplicitGemmTileTraitsINSA_20SM90_TMA_LOAD_IM2COLENSA_14ComposedLayoutINSA_7SwizzleILi1ELi4ELi3EEENSA_18smem_ptr_flag_bitsILi8EEENS10_INSB_IJNSC_ILi8EEESJ_EEENSB_IJSJ_SE_EEEEEEEvEENS19_INSA_23SM90_TMA_LOAD_MULTICASTENS1B_INS1C_ILi3ELi4ELi3EEES1F_NS10_INSB_IJSI_S1G_EEENSB_IJSE_SI_EEEEEEEvEEEENS_8epilogue10collective18CollectiveEpilogueINS1U_23Sm100TmaWarpSpecializedILi2ELi2ELi32ELb0ELb0EEEJSL_NSB_IJNS10_ISH_SE_EES1Z_EEESM_NSB_IJNSB_IJllllEEESE_S12_EEESM_S22_NS1U_6fusion15FusionCallbacksIS1Y_NS23_17LinearCombinationISM_fSM_fLNS_15FloatRoundStyleE2EEESL_S20_JEEENSA_5SM1004TMEM4LOAD26SM100_TMEM_LOAD_16dp32b32xES1A_NS1B_INS1C_ILi2ELi4ELi3EEES1F_NS10_INSB_IJS1G_SH_EEENSB_IJSH_SE_EEEEEEENSA_39AutoVectorizingCopyWithAssumedAlignmentILi128EEENSA_21SM90_TMA_STORE_IM2COLES2H_S2J_S2J_EEEvvEEEEvNT_6ParamsE,"aw",@nobits
	.sectionflags	@""
	.align	16
	.zero		1024


//--------------------- .nv.shared.reserved.0     --------------------------
	.section	.nv.shared.reserved.0,"aw",@nobits
	.weak		__nv_reservedSMEM_offset_0_alias
	.size		__nv_reservedSMEM_offset_0_alias, 0, 64
	.other		__nv_reservedSMEM_offset_0_alias,@"STO_CUDA_RESERVED_SHARED STV_DEFAULT"
__nv_reservedSMEM_offset_0_alias:
	.zero		0
.nv.shared.reserved.0:
	.zero		64
	.weak		__nv_reservedSMEM_tcgen05_partition
	.type		__nv_reservedSMEM_tcgen05_partition,@object
	.size		__nv_reservedSMEM_tcgen05_partition,(.L_0 - __nv_reservedSMEM_tcgen05_partition)
__nv_reservedSMEM_tcgen05_partition:
	.zero		32
.L_0:


//--------------------- .nv.global                --------------------------
	.section	.nv.global,"aw",@nobits
.nv.global:
	.type		_ZN39_INTERNAL_29349de0_4_k_cu_b1709e66_32614cute1_E,@object
	.size		_ZN39_INTERNAL_29349de0_4_k_cu_b1709e66_32614cute1_E,(_ZN39_INTERNAL_29349de0_4_k_cu_b1709e66_32614cuda3std3__45__cpo6cbeginE - _ZN39_INTERNAL_29349de0_4_k_cu_b1709e66_32614cute1_E)
_ZN39_INTERNAL_29349de0_4_k_cu_b1709e66_32614cute1_E:
	.zero		1
	.type		_ZN39_INTERNAL_29349de0_4_k_cu_b1709e66_32614cuda3std3__45__cpo6cbeginE,@object
	.size		_ZN39_INTERNAL_29349de0_4_k_cu_b1709e66_32614cuda3std3__45__cpo6cbeginE,(_ZN39_INTERNAL_29349de0_4_k_cu_b1709e66_32614cuda3std3__48in_placeE - _ZN39_INTERNAL_29349de0_4_k_cu_b1709e66_32614cuda3std3__45__cpo6cbeginE)
_ZN39_INTERNAL_29349de0_4_k_cu_b1709e66_32614cuda3std3__45__cpo6cbeginE:
	.zero		1
	.type		_ZN39_INTERNAL_29349de0_4_k_cu_b1709e66_32614cuda3std3__48in_placeE,@object
	.size		_ZN39_INTERNAL_29349de0_4_k_cu_b1709e66_32614cuda3std3__48in_placeE,(_ZN39_INTERNAL_29349de0_4_k_cu_b1709e66_32614cuda3std6ranges3__45__cpo9iter_moveE - _ZN39_INTERNAL_29349de0_4_k_cu_b1709e66_32614cuda3std3__48in_placeE)
_ZN39_INTERNAL_29349de0_4_k_cu_b1709e66_32614cuda3std3__48in_placeE:
	.zero		1
	.type		_ZN39_INTERNAL_29349de0_4_k_cu_b1709e66_32614cuda3std6ranges3__45__cpo9iter_moveE,@object
	.size		_ZN39_INTERNAL_29349de0_4_k_cu_b1709e66_32614cuda3std6ranges3__45__cpo9iter_moveE,(_ZN39_INTERNAL_29349de0_4_k_cu_b1709e66_32614cuda3std3__45__cpo5beginE - _ZN39_INTERNAL_29349de0_4_k_cu_b1709e66_32614cuda3std6ranges3__45__cpo9iter_moveE)
_ZN39_INTERNAL_29349de0_4_k_cu_b1709e66_32614cuda3std6ranges3__45__cpo9iter_moveE:
	.zero		1
	.type		_ZN39_INTERNAL_29349de0_4_k_cu_b1709e66_32614cuda3std3__45__cpo5beginE,@object
	.size		_ZN39_INTERNAL_29349de0_4_k_cu_b1709e66_32614cuda3std3__45__cpo5beginE,(_ZN39_INTERNAL_29349de0_4_k_cu_b1709e66_32614cuda3std3__441_GLOBAL__N__29349de0_4_k_cu_b1709e66_32616ignoreE - _ZN39_INTERNAL_29349de0_4_k_cu_b1709e66_32614cuda3std3__45__cpo5beginE)
_ZN39_INTERNAL_29349de0_4_k_cu_b1709e66_32614cuda3std3__45__cpo5beginE:
	.zero		1
	.type		_ZN39_INTERNAL_29349de0_4_k_cu_b1709e66_32614cuda3std3__441_GLOBAL__N__29349de0_4_k_cu_b1709e66_32616ignoreE,@object
	.size		_ZN39_INTERNAL_29349de0_4_k_cu_b1709e66_32614cuda3std3__441_GLOBAL__N__29349de0_4_k_cu_b1709e66_32616ignoreE,(_ZN39_INTERNAL_29349de0_4_k_cu_b1709e66_32614cute7productE - _ZN39_INTERNAL_29349de0_4_k_cu_b1709e66_32614cuda3std3__441_GLOBAL__N__29349de0_4_k_cu_b1709e66_32616ignoreE)
_ZN39_INTERNAL_29349de0_4_k_cu_b1709e66_32614cuda3std3__441_GLOBAL__N__29349de0_4_k_cu_b1709e66_32616ignoreE:
	.zero		1
	.type		_ZN39_INTERNAL_29349de0_4_k_cu_b1709e66_32614cute7productE,@object
	.size		_ZN39_INTERNAL_29349de0_4_k_cu_b1709e66_32614cute7productE,(_ZN39_INTERNAL_29349de0_4_k_cu_b1709e66_32614cuda3std3__45__cpo3endE - _ZN39_INTERNAL_29349de0_4_k_cu_b1709e66_32614cute7productE)
_ZN39_INTERNAL_29349de0_4_k_cu_b1709e66_32614cute7productE:
	.zero		1
	.type		_ZN39_INTERNAL_29349de0_4_k_cu_b1709e66_32614cuda3std3__45__cpo3endE,@object
	.size		_ZN39_INTERNAL_29349de0_4_k_cu_b1709e66_32614cuda3std3__45__cpo3endE,(_ZN39_INTERNAL_29349de0_4_k_cu_b1709e66_32614cuda3std3__419piecewise_constructE - _ZN39_INTERNAL_29349de0_4_k_cu_b1709e66_32614cuda3std3__45__cpo3endE)
_ZN39_INTERNAL_29349de0_4_k_cu_b1709e66_32614cuda3std3__45__cpo3endE:
	.zero		1
	.type		_ZN39_INTERNAL_29349de0_4_k_cu_b1709e66_32614cuda3std3__419piecewise_constructE,@object
	.size		_ZN39_INTERNAL_29349de0_4_k_cu_b1709e66_32614cuda3std3__419piecewise_constructE,(_ZN39_INTERNAL_29349de0_4_k_cu_b1709e66_32614cuda3std3__45__cpo4cendE - _ZN39_INTERNAL_29349de0_4_k_cu_b1709e66_32614cuda3std3__419piecewise_constructE)
_ZN39_INTERNAL_29349de0_4_k_cu_b1709e66_32614cuda3std3__419piecewise_constructE:
	.zero		1
	.type		_ZN39_INTERNAL_29349de0_4_k_cu_b1709e66_32614cuda3std3__45__cpo4cendE,@object
	.size		_ZN39_INTERNAL_29349de0_4_k_cu_b1709e66_32614cuda3std3__45__cpo4cendE,(_ZN39_INTERNAL_29349de0_4_k_cu_b1709e66_32614cuda3std6ranges3__45__cpo4swapE - _ZN39_INTERNAL_29349de0_4_k_cu_b1709e66_32614cuda3std3__45__cpo4cendE)
_ZN39_INTERNAL_29349de0_4_k_cu_b1709e66_32614cuda3std3__45__cpo4cendE:
	.zero		1
	.type		_ZN39_INTERNAL_29349de0_4_k_cu_b1709e66_32614cuda3std6ranges3__45__cpo4swapE,@object
	.size		_ZN39_INTERNAL_29349de0_4_k_cu_b1709e66_32614cuda3std6ranges3__45__cpo4swapE,(.L_10 - _ZN39_INTERNAL_29349de0_4_k_cu_b1709e66_32614cuda3std6ranges3__45__cpo4swapE)
_ZN39_INTERNAL_29349de0_4_k_cu_b1709e66_32614cuda3std6ranges3__45__cpo4swapE:
	.zero		1
.L_10:


//--------------------- .nv.constant0._ZN7cutlass13device_kernelINS_4conv6kernel13ConvUniversalINS1_16ConvProblemShapeILNS1_8OperatorE1ELi3EEENS1_10collective14CollectiveConvINS1_47MainloopSm100TmaUmmaWarpSpecializedImplicitGemmILS5_1ELi34ELi3ELi1ELi2EN4cute5tupleIJNSA_1CILi2EEENSC_ILi1EEESE_EEEEENSB_IJNSC_ILi64EEENSC_ILi128EEENSB_IJNSC_ILi32EEEEEEEEENS_12float_e4m3_tESM_NSA_8TiledMMAINSA_8MMA_AtomIJNSA_10MMA_TraitsINSA_19SM100_MMA_F8F6F4_SSEJSM_SM_fSH_SI_NSA_17integral_constantINSA_4UMMA5MajorELST_0EEENSR_IST_LST_1EEENSR_INSS_7ScaleInELSW_0EEESX_EEEEEENSA_6LayoutINSB_IJSE_SE_SE_EEENSB_IJNSC_ILi0EEES12_S12_EEEEENSB_IJNSA_10UnderscoreES15_S15_EEEEENS7_6detail27Sm100ImplicitGemmTileTraitsINSA_20SM90_TMA_LOAD_IM2COLENSA_14ComposedLayoutINSA_7SwizzleILi1ELi4ELi3EEENSA_18smem_ptr_flag_bitsILi8EEENS10_INSB_IJNSC_ILi8EEESJ_EEENSB_IJSJ_SE_EEEEEEEvEENS19_INSA_23SM90_TMA_LOAD_MULTICASTENS1B_INS1C_ILi3ELi4ELi3EEES1F_NS10_INSB_IJSI_S1G_EEENSB_IJSE_SI_EEEEEEEvEEEENS_8epilogue10collective18CollectiveEpilogueINS1U_23Sm100TmaWarpSpecializedILi2ELi2ELi32ELb0ELb0EEEJSL_NSB_IJNS10_ISH_SE_EES1Z_EEESM_NSB_IJNSB_IJllllEEESE_S12_EEESM_S22_NS1U_6fusion15FusionCallbacksIS1Y_NS23_17LinearCombinationISM_fSM_fLNS_15FloatRoundStyleE2EEESL_S20_JEEENSA_5SM1004TMEM4LOAD26SM100_TMEM_LOAD_16dp32b32xES1A_NS1B_INS1C_ILi2ELi4ELi3EEES1F_NS10_INSB_IJS1G_SH_EEENSB_IJSH_SE_EEEEEEENSA_39AutoVectorizingCopyWithAssumedAlignmentILi128EEENSA_21SM90_TMA_STORE_IM2COLES2H_S2J_S2J_EEEvvEEEEvNT_6ParamsE --------------------------
	.section	.nv.constant0._ZN7cutlass13device_kernelINS_4conv6kernel13ConvUniversalINS1_16ConvProblemShapeILNS1_8OperatorE1ELi3EEENS1_10collective14CollectiveConvINS1_47MainloopSm100TmaUmmaWarpSpecializedImplicitGemmILS5_1ELi34ELi3ELi1ELi2EN4cute5tupleIJNSA_1CILi2EEENSC_ILi1EEESE_EEEEENSB_IJNSC_ILi64EEENSC_ILi128EEENSB_IJNSC_ILi32EEEEEEEEENS_12float_e4m3_tESM_NSA_8TiledMMAINSA_8MMA_AtomIJNSA_10MMA_TraitsINSA_19SM100_MMA_F8F6F4_SSEJSM_SM_fSH_SI_NSA_17integral_constantINSA_4UMMA5MajorELST_0EEENSR_IST_LST_1EEENSR_INSS_7ScaleInELSW_0EEESX_EEEEEENSA_6LayoutINSB_IJSE_SE_SE_EEENSB_IJNSC_ILi0EEES12_S12_EEEEENSB_IJNSA_10UnderscoreES15_S15_EEEEENS7_6detail27Sm100ImplicitGemmTileTraitsINSA_20SM90_TMA_LOAD_IM2COLENSA_14ComposedLayoutINSA_7SwizzleILi1ELi4ELi3EEENSA_18smem_ptr_flag_bitsILi8EEENS10_INSB_IJNSC_ILi8EEESJ_EEENSB_IJSJ_SE_EEEEEEEvEENS19_INSA_23SM90_TMA_LOAD_MULTICASTENS1B_INS1C_ILi3ELi4ELi3EEES1F_NS10_INSB_IJSI_S1G_EEENSB_IJSE_SI_EEEEEEEvEEEENS_8epilogue10collective18CollectiveEpilogueINS1U_23Sm100TmaWarpSpecializedILi2ELi2ELi32ELb0ELb0EEEJSL_NSB_IJNS10_ISH_SE_EES1Z_EEESM_NSB_IJNSB_IJllllEEESE_S12_EEESM_S22_NS1U_6fusion15FusionCallbacksIS1Y_NS23_17LinearCombinationISM_fSM_fLNS_15FloatRoundStyleE2EEESL_S20_JEEENSA_5SM1004TMEM4LOAD26SM100_TMEM_LOAD_16dp32b32xES1A_NS1B_INS1C_ILi2ELi4ELi3EEES1F_NS10_INSB_IJS1G_SH_EEENSB_IJSH_SE_EEEEEEENSA_39AutoVectorizingCopyWithAssumedAlignmentILi128EEENSA_21SM90_TMA_STORE_IM2COLES2H_S2J_S2J_EEEvvEEEEvNT_6ParamsE,"a",@progbits
	.sectionflags	@""
	.align	4
.nv.constant0._ZN7cutlass13device_kernelINS_4conv6kernel13ConvUniversalINS1_16ConvProblemShapeILNS1_8OperatorE1ELi3EEENS1_10collective14CollectiveConvINS1_47MainloopSm100TmaUmmaWarpSpecializedImplicitGemmILS5_1ELi34ELi3ELi1ELi2EN4cute5tupleIJNSA_1CILi2EEENSC_ILi1EEESE_EEEEENSB_IJNSC_ILi64EEENSC_ILi128EEENSB_IJNSC_ILi32EEEEEEEEENS_12float_e4m3_tESM_NSA_8TiledMMAINSA_8MMA_AtomIJNSA_10MMA_TraitsINSA_19SM100_MMA_F8F6F4_SSEJSM_SM_fSH_SI_NSA_17integral_constantINSA_4UMMA5MajorELST_0EEENSR_IST_LST_1EEENSR_INSS_7ScaleInELSW_0EEESX_EEEEEENSA_6LayoutINSB_IJSE_SE_SE_EEENSB_IJNSC_ILi0EEES12_S12_EEEEENSB_IJNSA_10UnderscoreES15_S15_EEEEENS7_6detail27Sm100ImplicitGemmTileTraitsINSA_20SM90_TMA_LOAD_IM2COLENSA_14ComposedLayoutINSA_7SwizzleILi1ELi4ELi3EEENSA_18smem_ptr_flag_bitsILi8EEENS10_INSB_IJNSC_ILi8EEESJ_EEENSB_IJSJ_SE_EEEEEEEvEENS19_INSA_23SM90_TMA_LOAD_MULTICASTENS1B_INS1C_ILi3ELi4ELi3EEES1F_NS10_INSB_IJSI_S1G_EEENSB_IJSE_SI_EEEEEEEvEEEENS_8epilogue10collective18CollectiveEpilogueINS1U_23Sm100TmaWarpSpecializedILi2ELi2ELi32ELb0ELb0EEEJSL_NSB_IJNS10_ISH_SE_EES1Z_EEESM_NSB_IJNSB_IJllllEEESE_S12_EEESM_S22_NS1U_6fusion15FusionCallbacksIS1Y_NS23_17LinearCombinationISM_fSM_fLNS_15FloatRoundStyleE2EEESL_S20_JEEENSA_5SM1004TMEM4LOAD26SM100_TMEM_LOAD_16dp32b32xES1A_NS1B_INS1C_ILi2ELi4ELi3EEES1F_NS10_INSB_IJS1G_SH_EEENSB_IJSH_SE_EEEEEEENSA_39AutoVectorizingCopyWithAssumedAlignmentILi128EEENSA_21SM90_TMA_STORE_IM2COLES2H_S2J_S2J_EEEvvEEEEvNT_6ParamsE:
	.zero		3200


//--------------------- SYMBOLS --------------------------

	.type		.nv.reservedSmem.offset0,@object
	.size		.nv.reservedSmem.offset0,0x4
	.type		.nv.reservedSmem.cap,@object
	.size		.nv.reservedSmem.cap,0x4
	.type		__assertfail,@function
